	.headerflags	@"EF_CUDA_TEXMODE_UNIFIED EF_CUDA_64BIT_ADDRESS EF_CUDA_ACCELERATORS EF_CUDA_SM90 EF_CUDA_VIRTUAL_SM(EF_CUDA_SM90)"
	.elftype	@"ET_EXEC"


//--------------------- .nv.info                  --------------------------
	.section	.nv.info,"",@"SHT_CUDA_INFO"
	.align	4


	//----- nvinfo : EIATTR_REGCOUNT
	.align		4
        /*0000*/ 	.byte	0x04, 0x2f
        /*0002*/ 	.short	(.L_3 - .L_2)
	.align		4
.L_2:
        /*0004*/ 	.word	index@(triton_poi_fused__native_batch_norm_legit_no_training_add_convolution_max_pool2d_with_indices_13)
        /*0008*/ 	.word	0x0000005f


	//----- nvinfo : EIATTR_MIN_STACK_SIZE
	.align		4
.L_3:
        /*000c*/ 	.byte	0x04, 0x12
        /*000e*/ 	.short	(.L_5 - .L_4)
	.align		4
.L_4:
        /*0010*/ 	.word	index@(triton_poi_fused__native_batch_norm_legit_no_training_add_convolution_max_pool2d_with_indices_13)
        /*0014*/ 	.word	0x00000000


	//----- nvinfo : EIATTR_FRAME_SIZE
	.align		4
.L_5:
        /*0018*/ 	.byte	0x04, 0x11
        /*001a*/ 	.short	(.L_7 - .L_6)
	.align		4
.L_6:
        /*001c*/ 	.word	index@(triton_poi_fused__native_batch_norm_legit_no_training_add_convolution_max_pool2d_with_indices_13)
        /*0020*/ 	.word	0x00000000


	//----- nvinfo : EIATTR_MIN_STACK_SIZE
	.align		4
.L_7:
        /*0024*/ 	.byte	0x04, 0x12
        /*0026*/ 	.short	(.L_9 - .L_8)
	.align		4
.L_8:
        /*0028*/ 	.word	index@(triton_poi_fused__native_batch_norm_legit_no_training_add_convolution_max_pool2d_with_indices_13)
        /*002c*/ 	.word	0x00000000
.L_9:


//--------------------- .nv.info.triton_poi_fused__native_batch_norm_legit_no_training_add_convolution_max_pool2d_with_indices_13 --------------------------
	.section	.nv.info.triton_poi_fused__native_batch_norm_legit_no_training_add_convolution_max_pool2d_with_indices_13,"",@"SHT_CUDA_INFO"
	.sectionflags	@""
	.align	4


	//----- nvinfo : EIATTR_CUDA_API_VERSION
	.align		4
        /*0000*/ 	.byte	0x04, 0x37
        /*0002*/ 	.short	(.L_11 - .L_10)
.L_10:
        /*0004*/ 	.word	0x0000007c


	//----- nvinfo : EIATTR_KPARAM_INFO
	.align		4
.L_11:
        /*0008*/ 	.byte	0x04, 0x17
        /*000a*/ 	.short	(.L_13 - .L_12)
.L_12:
        /*000c*/ 	.word	0x00000000
        /*0010*/ 	.short	0x000a
        /*0012*/ 	.short	0x004c
        /*0014*/ 	.byte	0x00, 0xf0, 0x11, 0x00


	//----- nvinfo : EIATTR_KPARAM_INFO
	.align		4
.L_13:
        /*0018*/ 	.byte	0x04, 0x17
        /*001a*/ 	.short	(.L_15 - .L_14)
.L_14:
        /*001c*/ 	.word	0x00000000
        /*0020*/ 	.short	0x0009
        /*0022*/ 	.short	0x0048
        /*0024*/ 	.byte	0x00, 0xf0, 0x11, 0x00


	//----- nvinfo : EIATTR_KPARAM_INFO
	.align		4
.L_15:
        /*0028*/ 	.byte	0x04, 0x17
        /*002a*/ 	.short	(.L_17 - .L_16)
.L_16:
        /*002c*/ 	.word	0x00000000
        /*0030*/ 	.short	0x0008
        /*0032*/ 	.short	0x0040
        /*0034*/ 	.byte	0x00, 0xf4, 0x21, 0x00


	//----- nvinfo : EIATTR_KPARAM_INFO
	.align		4
.L_17:
        /*0038*/ 	.byte	0x04, 0x17
        /*003a*/ 	.short	(.L_19 - .L_18)
.L_18:
        /*003c*/ 	.word	0x00000000
        /*0040*/ 	.short	0x0007
        /*0042*/ 	.short	0x0038
        /*0044*/ 	.byte	0x00, 0xf4, 0x21, 0x00


	//----- nvinfo : EIATTR_KPARAM_INFO
	.align		4
.L_19:
        /*0048*/ 	.byte	0x04, 0x17
        /*004a*/ 	.short	(.L_21 - .L_20)
.L_20:
        /*004c*/ 	.word	0x00000000
        /*0050*/ 	.short	0x0006
        /*0052*/ 	.short	0x0030
        /*0054*/ 	.byte	0x00, 0xf4, 0x21, 0x00


	//----- nvinfo : EIATTR_KPARAM_INFO
	.align		4
.L_21:
        /*0058*/ 	.byte	0x04, 0x17
        /*005a*/ 	.short	(.L_23 - .L_22)
.L_22:
        /*005c*/ 	.word	0x00000000
        /*0060*/ 	.short	0x0005
        /*0062*/ 	.short	0x0028
        /*0064*/ 	.byte	0x00, 0xf4, 0x21, 0x00


	//----- nvinfo : EIATTR_KPARAM_INFO
	.align		4
.L_23:
        /*0068*/ 	.byte	0x04, 0x17
        /*006a*/ 	.short	(.L_25 - .L_24)
.L_24:
        /*006c*/ 	.word	0x00000000
        /*0070*/ 	.short	0x0004
        /*0072*/ 	.short	0x0020
        /*0074*/ 	.byte	0x00, 0xf4, 0x21, 0x00


	//----- nvinfo : EIATTR_KPARAM_INFO
	.align		4
.L_25:
        /*0078*/ 	.byte	0x04, 0x17
        /*007a*/ 	.short	(.L_27 - .L_26)
.L_26:
        /*007c*/ 	.word	0x00000000
        /*0080*/ 	.short	0x0003
        /*0082*/ 	.short	0x0018
        /*0084*/ 	.byte	0x00, 0xf4, 0x21, 0x00


	//----- nvinfo : EIATTR_KPARAM_INFO
	.align		4
.L_27:
        /*0088*/ 	.byte	0x04, 0x17
        /*008a*/ 	.short	(.L_29 - .L_28)
.L_28:
        /*008c*/ 	.word	0x00000000
        /*0090*/ 	.short	0x0002
        /*0092*/ 	.short	0x0010
        /*0094*/ 	.byte	0x00, 0xf4, 0x21, 0x00


	//----- nvinfo : EIATTR_KPARAM_INFO
	.align		4
.L_29:
        /*0098*/ 	.byte	0x04, 0x17
        /*009a*/ 	.short	(.L_31 - .L_30)
.L_30:
        /*009c*/ 	.word	0x00000000
        /*00a0*/ 	.short	0x0001
        /*00a2*/ 	.short	0x0008
        /*00a4*/ 	.byte	0x00, 0xf4, 0x21, 0x00


	//----- nvinfo : EIATTR_KPARAM_INFO
	.align		4
.L_31:
        /*00a8*/ 	.byte	0x04, 0x17
        /*00aa*/ 	.short	(.L_33 - .L_32)
.L_32:
        /*00ac*/ 	.word	0x00000000
        /*00b0*/ 	.short	0x0000
        /*00b2*/ 	.short	0x0000
        /*00b4*/ 	.byte	0x00, 0xf4, 0x21, 0x00


	//----- nvinfo : EIATTR_SPARSE_MMA_MASK
	.align		4
.L_33:
        /*00b8*/ 	.byte	0x03, 0x50
        /*00ba*/ 	.short	0x0000


	//----- nvinfo : EIATTR_MAXREG_COUNT
	.align		4
        /*00bc*/ 	.byte	0x03, 0x1b
        /*00be*/ 	.short	0x00ff


	//----- nvinfo : EIATTR_EXIT_INSTR_OFFSETS
	.align		4
        /*00c0*/ 	.byte	0x04, 0x1c
        /*00c2*/ 	.short	(.L_35 - .L_34)


	//   ....[0]....
.L_34:
        /*00c4*/ 	.word	0x00003c20


	//   ....[1]....
        /*00c8*/ 	.word	0x00003c70


	//----- nvinfo : EIATTR_REQNTID
	.align		4
.L_35:
        /*00cc*/ 	.byte	0x04, 0x10
        /*00ce*/ 	.short	(.L_37 - .L_36)
.L_36:
        /*00d0*/ 	.word	0x00000080
        /*00d4*/ 	.word	0x00000001
        /*00d8*/ 	.word	0x00000001


	//----- nvinfo : EIATTR_CBANK_PARAM_SIZE
	.align		4
.L_37:
        /*00dc*/ 	.byte	0x03, 0x19
        /*00de*/ 	.short	0x0050


	//----- nvinfo : EIATTR_PARAM_CBANK
	.align		4
        /*00e0*/ 	.byte	0x04, 0x0a
        /*00e2*/ 	.short	(.L_39 - .L_38)
	.align		4
.L_38:
        /*00e4*/ 	.word	index@(.nv.constant0.triton_poi_fused__native_batch_norm_legit_no_training_add_convolution_max_pool2d_with_indices_13)
        /*00e8*/ 	.short	0x0210
        /*00ea*/ 	.short	0x0050


	//----- nvinfo : EIATTR_SW_WAR
	.align		4
.L_39:
        /*00ec*/ 	.byte	0x04, 0x36
        /*00ee*/ 	.short	(.L_41 - .L_40)
.L_40:
        /*00f0*/ 	.word	0x00000008
.L_41:


//--------------------- .nv.callgraph             --------------------------
	.section	.nv.callgraph,"",@"SHT_CUDA_CALLGRAPH"
	.align	4
	.sectionentsize	8
	.align		4
        /*0000*/ 	.word	0x00000000
	.align		4
        /*0004*/ 	.word	0xffffffff
	.align		4
        /*0008*/ 	.word	0x00000000
	.align		4
        /*000c*/ 	.word	0xfffffffe
	.align		4
        /*0010*/ 	.word	0x00000000
	.align		4
        /*0014*/ 	.word	0xfffffffd
	.align		4
        /*0018*/ 	.word	0x00000000
	.align		4
        /*001c*/ 	.word	0xfffffffc


//--------------------- .nv.constant4             --------------------------
	.section	.nv.constant4,"a",@progbits
	.align	8
	.align		8
.nv.constant4:
        /*0000*/ 	.dword	_$_str
	.align		8
        /*0008*/ 	.dword	_$_str_$_2


//--------------------- .text.triton_poi_fused__native_batch_norm_legit_no_training_add_convolution_max_pool2d_with_indices_13 --------------------------
	.section	.text.triton_poi_fused__native_batch_norm_legit_no_training_add_convolution_max_pool2d_with_indices_13,"ax",@progbits
	.sectionflags	@"SHF_BARRIERS=1"
	.align	128
        .global         triton_poi_fused__native_batch_norm_legit_no_training_add_convolution_max_pool2d_with_indices_13
        .type           triton_poi_fused__native_batch_norm_legit_no_training_add_convolution_max_pool2d_with_indices_13,@function
        .size           triton_poi_fused__native_batch_norm_legit_no_training_add_convolution_max_pool2d_with_indices_13,(.L_x_1 - triton_poi_fused__native_batch_norm_legit_no_training_add_convolution_max_pool2d_with_indices_13)
        .other          triton_poi_fused__native_batch_norm_legit_no_training_add_convolution_max_pool2d_with_indices_13,@"STO_CUDA_ENTRY STV_DEFAULT"
triton_poi_fused__native_batch_norm_legit_no_training_add_convolution_max_pool2d_with_indices_13:
.text.triton_poi_fused__native_batch_norm_legit_no_training_add_convolution_max_pool2d_with_indices_13:
[----:B------:R-:W0:Y:S01]  /*0000*/  LDC R1, c[0x0][0x28] ;  /* 0x00000a00ff017b82 */ /* 0x000e220000000800 */
[----:B------:R-:W1:Y:S07]  /*0010*/  S2R R0, SR_CTAID.Y ;  /* 0x0000000000007919 */ /* 0x000e6e0000002600 */
[----:B------:R-:W2:Y:S01]  /*0020*/  LDC.64 R82, c[0x0][0x218] ;  /* 0x00008600ff527b82 */ /* 0x000ea20000000a00 */
[----:B------:R-:W-:Y:S02]  /*0030*/  CS2R R6, SRZ ;  /* 0x0000000000067805 */ /* 0x000fe4000001ff00 */
[----:B------:R-:W-:Y:S01]  /*0040*/  CS2R R8, SRZ ;  /* 0x0000000000087805 */ /* 0x000fe2000001ff00 */
[----:B------:R-:W3:Y:S01]  /*0050*/  S2R R4, SR_TID.X ;  /* 0x0000000000047919 */ /* 0x000ee20000002100 */
[----:B------:R-:W-:Y:S01]  /*0060*/  CS2R R10, SRZ ;  /* 0x00000000000a7805 */ /* 0x000fe2000001ff00 */
[----:B------:R-:W-:Y:S01]  /*0070*/  ULDC.64 UR6, c[0x0][0x208] ;  /* 0x0000820000067ab9 */ /* 0x000fe20000000a00 */
[----:B------:R-:W-:Y:S01]  /*0080*/  ULDC.64 UR4, c[0x0][0x220] ;  /* 0x0000880000047ab9 */ /* 0x000fe20000000a00 */
[----:B------:R-:W4:Y:S01]  /*0090*/  S2R R90, SR_CTAID.X ;  /* 0x00000000005a7919 */ /* 0x000f220000002500 */
[----:B------:R-:W-:Y:S01]  /*00a0*/  IMAD.MOV.U32 R88, RZ, RZ, 0x3e800000 ;  /* 0x3e800000ff587424 */ /* 0x000fe200078e00ff */
[----:B------:R-:W-:Y:S01]  /*00b0*/  ULDC.64 UR8, c[0x0][0x248] ;  /* 0x0000920000087ab9 */ /* 0x000fe20000000a00 */
[----:B-1----:R-:W-:-:S04]  /*00c0*/  SHF.R.S32.HI R41, RZ, 0x1f, R0 ;  /* 0x0000001fff297819 */ /* 0x002fc80000011400 */
[----:B------:R-:W-:-:S04]  /*00d0*/  LEA.HI R3, R41, R0, RZ, 0x4 ;  /* 0x0000000029037211 */ /* 0x000fc800078f20ff */
[----:B------:R-:W-:Y:S01]  /*00e0*/  SHF.R.S32.HI R37, RZ, 0x4, R3 ;  /* 0x00000004ff257819 */ /* 0x000fe20000011403 */
[----:B----4-:R-:W-:Y:S01]  /*00f0*/  IMAD.SHL.U32 R90, R90, 0x400, RZ ;  /* 0x000004005a5a7824 */ /* 0x010fe200078e00ff */
[----:B------:R-:W-:Y:S02]  /*0100*/  LOP3.LUT R5, R3, 0xfffffff0, RZ, 0xc0, !PT ;  /* 0xfffffff003057812 */ /* 0x000fe400078ec0ff */
[----:B------:R-:W-:-:S03]  /*0110*/  LEA.HI R2, R37, R37, RZ, 0x4 ;  /* 0x0000002525027211 */ /* 0x000fc600078f20ff */
[----:B------:R-:W-:Y:S01]  /*0120*/  IMAD.IADD R21, R0, 0x1, -R5 ;  /* 0x0000000100157824 */ /* 0x000fe200078e0a05 */
[----:B------:R-:W-:Y:S01]  /*0130*/  LOP3.LUT R38, R2, 0xfffffff0, RZ, 0xc0, !PT ;  /* 0xfffffff002267812 */ /* 0x000fe200078ec0ff */
[----:B---3--:R-:W-:Y:S01]  /*0140*/  IMAD.SHL.U32 R2, R4, 0x8, RZ ;  /* 0x0000000804027824 */ /* 0x008fe200078e00ff */
[----:B------:R-:W-:-:S03]  /*0150*/  CS2R R4, SRZ ;  /* 0x0000000000047805 */ /* 0x000fc6000001ff00 */
[----:B------:R-:W-:Y:S01]  /*0160*/  IMAD.IADD R38, R37, 0x1, -R38 ;  /* 0x0000000125267824 */ /* 0x000fe200078e0a26 */
[----:B------:R-:W-:-:S04]  /*0170*/  LOP3.LUT R3, R2, 0x3f8, RZ, 0xc0, !PT ;  /* 0x000003f802037812 */ /* 0x000fc800078ec0ff */
[----:B------:R-:W-:Y:S02]  /*0180*/  ISETP.GT.AND P0, PT, R38, RZ, PT ;  /* 0x000000ff2600720c */ /* 0x000fe40003f04270 */
[----:B------:R-:W-:Y:S02]  /*0190*/  LOP3.LUT R2, R90, R3, RZ, 0xfc, !PT ;  /* 0x000000035a027212 */ /* 0x000fe400078efcff */
[C---:B------:R-:W-:Y:S02]  /*01a0*/  ISETP.GT.AND P6, PT, R21.reuse, RZ, P0 ;  /* 0x000000ff1500720c */ /* 0x040fe400007c4270 */
[----:B------:R-:W-:Y:S01]  /*01b0*/  ISETP.GT.AND P5, PT, R21, -0x1, P0 ;  /* 0xffffffff1500780c */ /* 0x000fe200007a4270 */
[----:B------:R-:W-:Y:S01]  /*01c0*/  IMAD R3, R0, 0x2d8, R2 ;  /* 0x000002d800037824 */ /* 0x000fe200078e0202 */
[C---:B------:R-:W-:Y:S02]  /*01d0*/  ISETP.LT.AND P6, PT, R2.reuse, 0x2d8, P6 ;  /* 0x000002d80200780c */ /* 0x040fe400037c1270 */
[----:B------:R-:W-:Y:S01]  /*01e0*/  ISETP.LT.AND P5, PT, R2, 0x2d8, P5 ;  /* 0x000002d80200780c */ /* 0x000fe20002fa1270 */
[----:B------:R-:W-:-:S02]  /*01f0*/  VIADD R13, R3, 0xffffcfac ;  /* 0xffffcfac030d7836 */ /* 0x000fc40000000000 */
[----:B------:R-:W-:Y:S02]  /*0200*/  VIADD R15, R3, 0xffffd284 ;  /* 0xffffd284030f7836 */ /* 0x000fe40000000000 */
[----:B--2---:R-:W-:-:S04]  /*0210*/  IMAD.WIDE R12, R13, 0x4, R82 ;  /* 0x000000040d0c7825 */ /* 0x004fc800078e0252 */
[----:B------:R-:W-:Y:S02]  /*0220*/  IMAD.WIDE R14, R15, 0x4, R82 ;  /* 0x000000040f0e7825 */ /* 0x000fe400078e0252 */
[----:B------:R-:W2:Y:S04]  /*0230*/  @P6 LDG.E.EL.128 R4, desc[UR6][R12.64] ;  /* 0x000000060c046981 */ /* 0x000ea8000c2e1d00 */
[----:B------:R-:W3:Y:S01]  /*0240*/  @P5 LDG.E.EL.128 R8, desc[UR6][R14.64] ;  /* 0x000000060e085981 */ /* 0x000ee2000c2e1d00 */
[----:B------:R-:W-:Y:S01]  /*0250*/  VIADD R81, R3, 0x4 ;  /* 0x0000000403517836 */ /* 0x000fe20000000000 */
[----:B------:R-:W-:Y:S02]  /*0260*/  P2R R27, PR, RZ, 0x40 ;  /* 0x00000040ff1b7803 */ /* 0x000fe40000000000 */
[----:B------:R-:W-:-:S02]  /*0270*/  P2R R26, PR, RZ, 0x20 ;  /* 0x00000020ff1a7803 */ /* 0x000fc40000000000 */
[----:B--2---:R-:W-:Y:S02]  /*0280*/  SEL R19, R4, 0xff800000, P6 ;  /* 0xff80000004137807 */ /* 0x004fe40003000000 */
[----:B------:R-:W-:Y:S02]  /*0290*/  SEL R7, R7, 0xff800000, P6 ;  /* 0xff80000007077807 */ /* 0x000fe40003000000 */
[----:B---3--:R-:W-:Y:S02]  /*02a0*/  SEL R16, R8, 0xff800000, P5 ;  /* 0xff80000008107807 */ /* 0x008fe40002800000 */
[----:B------:R-:W-:Y:S02]  /*02b0*/  SEL R8, R5, 0xff800000, P6 ;  /* 0xff80000005087807 */ /* 0x000fe40003000000 */
[----:B------:R-:W-:Y:S02]  /*02c0*/  FSETP.GT.AND P1, PT, R16, R19, PT ;  /* 0x000000131000720b */ /* 0x000fe40003f24000 */
[----:B------:R-:W-:-:S02]  /*02d0*/  SEL R17, R9, 0xff800000, P5 ;  /* 0xff80000009117807 */ /* 0x000fc40002800000 */
[----:B------:R-:W-:Y:S02]  /*02e0*/  SEL R5, R6, 0xff800000, P6 ;  /* 0xff80000006057807 */ /* 0x000fe40003000000 */
[----:B------:R-:W-:Y:S02]  /*02f0*/  FSETP.GT.AND P3, PT, R17, R8, PT ;  /* 0x000000081100720b */ /* 0x000fe40003f64000 */
[----:B------:R-:W-:Y:S02]  /*0300*/  SEL R18, R10, 0xff800000, P5 ;  /* 0xff8000000a127807 */ /* 0x000fe40002800000 */
[----:B------:R-:W-:Y:S02]  /*0310*/  FSETP.NAN.AND P0, PT, R16, R16, PT ;  /* 0x000000101000720b */ /* 0x000fe40003f08000 */
[----:B------:R-:W-:Y:S02]  /*0320*/  FSETP.GT.AND P2, PT, R18, R5, PT ;  /* 0x000000051200720b */ /* 0x000fe40003f44000 */
[----:B------:R-:W-:-:S02]  /*0330*/  @!P1 SEL R16, R16, R19, P0 ;  /* 0x0000001310109207 */ /* 0x000fc40000000000 */
[----:B------:R-:W-:Y:S02]  /*0340*/  FSETP.NAN.AND P0, PT, R17, R17, PT ;  /* 0x000000111100720b */ /* 0x000fe40003f08000 */
[----:B------:R-:W-:Y:S02]  /*0350*/  SEL R12, R11, 0xff800000, P5 ;  /* 0xff8000000b0c7807 */ /* 0x000fe40002800000 */
[----:B------:R-:W-:Y:S02]  /*0360*/  CS2R R10, SRZ ;  /* 0x00000000000a7805 */ /* 0x000fe4000001ff00 */
[----:B------:R-:W-:Y:S02]  /*0370*/  @!P3 SEL R17, R17, R8, P0 ;  /* 0x000000081111b207 */ /* 0x000fe40000000000 */
[----:B------:R-:W-:Y:S02]  /*0380*/  CS2R R8, SRZ ;  /* 0x0000000000087805 */ /* 0x000fe4000001ff00 */
[----:B------:R-:W-:-:S02]  /*0390*/  FSETP.NAN.AND P0, PT, R18, R18, PT ;  /* 0x000000121200720b */ /* 0x000fc40003f08000 */
[----:B------:R-:W-:Y:S02]  /*03a0*/  P2R R4, PR, RZ, 0x2 ;  /* 0x00000002ff047803 */ /* 0x000fe40000000000 */
[----:B------:R-:W-:Y:S01]  /*03b0*/  @!P2 SEL R18, R18, R5, P0 ;  /* 0x000000051212a207 */ /* 0x000fe20000000000 */
[----:B------:R-:W-:Y:S01]  /*03c0*/  VIADD R5, R21, 0x1 ;  /* 0x0000000115057836 */ /* 0x000fe20000000000 */
[C---:B------:R-:W-:Y:S02]  /*03d0*/  FSETP.GT.AND P1, PT, R12.reuse, R7, PT ;  /* 0x000000070c00720b */ /* 0x040fe40003f24000 */
[----:B------:R-:W-:Y:S02]  /*03e0*/  P2R R69, PR, RZ, 0x8 ;  /* 0x00000008ff457803 */ /* 0x000fe40000000000 */
[----:B------:R-:W-:Y:S02]  /*03f0*/  ISETP.GE.U32.AND P3, PT, R5, 0x10, PT ;  /* 0x000000100500780c */ /* 0x000fe40003f66070 */
[----:B------:R-:W-:-:S02]  /*0400*/  FSETP.NAN.AND P0, PT, R12, R12, PT ;  /* 0x0000000c0c00720b */ /* 0x000fc40003f08000 */
[----:B------:R-:W-:Y:S02]  /*0410*/  ISETP.GT.AND P4, PT, R38, RZ, !P3 ;  /* 0x000000ff2600720c */ /* 0x000fe40005f84270 */
[----:B------:R-:W-:Y:S02]  /*0420*/  P2R R73, PR, RZ, 0x2 ;  /* 0x00000002ff497803 */ /* 0x000fe40000000000 */
[----:B------:R-:W-:Y:S02]  /*0430*/  ISETP.LT.AND P4, PT, R2, 0x2d8, P4 ;  /* 0x000002d80200780c */ /* 0x000fe40002781270 */
[----:B------:R-:W-:Y:S01]  /*0440*/  @!P1 SEL R12, R12, R7, P0 ;  /* 0x000000070c0c9207 */ /* 0x000fe20000000000 */
[----:B------:R-:W-:Y:S01]  /*0450*/  VIADD R7, R3, 0xffffd55c ;  /* 0xffffd55c03077836 */ /* 0x000fe20000000000 */
[----:B------:R-:W-:-:S03]  /*0460*/  P2R R72, PR, RZ, 0x4 ;  /* 0x00000004ff487803 */ /* 0x000fc60000000000 */
[----:B------:R-:W-:-:S06]  /*0470*/  IMAD.WIDE R6, R7, 0x4, R82 ;  /* 0x0000000407067825 */ /* 0x000fcc00078e0252 */
[----:B------:R-:W2:Y:S01]  /*0480*/  @P4 LDG.E.EL.128 R8, desc[UR6][R6.64] ;  /* 0x0000000606084981 */ /* 0x000ea2000c2e1d00 */
[----:B------:R-:W-:Y:S02]  /*0490*/  CS2R R14, SRZ ;  /* 0x00000000000e7805 */ /* 0x000fe4000001ff00 */
[----:B--2---:R-:W-:Y:S02]  /*04a0*/  SEL R19, R10, 0xff800000, P4 ;  /* 0xff8000000a137807 */ /* 0x004fe40002000000 */
[----:B------:R-:W-:Y:S01]  /*04b0*/  SEL R23, R11, 0xff800000, P4 ;  /* 0xff8000000b177807 */ /* 0x000fe20002000000 */
[----:B------:R-:W-:Y:S01]  /*04c0*/  VIADD R11, R3, 0xfffffd2c ;  /* 0xfffffd2c030b7836 */ /* 0x000fe20000000000 */
[-C--:B------:R-:W-:Y:S02]  /*04d0*/  FSETP.NAN.AND P0, PT, R19, R19.reuse, PT ;  /* 0x000000131300720b */ /* 0x080fe40003f08000 */
[----:B------:R-:W-:Y:S01]  /*04e0*/  FSETP.GEU.AND P1, PT, R18, R19, PT ;  /* 0x000000131200720b */ /* 0x000fe20003f2e000 */
[----:B------:R-:W-:-:S03]  /*04f0*/  IMAD.WIDE R10, R11, 0x4, R82 ;  /* 0x000000040b0a7825 */ /* 0x000fc600078e0252 */
[----:B------:R-:W-:-:S07]  /*0500*/  P2R R5, PR, RZ, 0x2 ;  /* 0x00000002ff057803 */ /* 0x000fce0000000000 */
[----:B------:R-:W-:Y:S02]  /*0510*/  @!P0 SEL R19, R19, R18, !P1 ;  /* 0x0000001213138207 */ /* 0x000fe40004800000 */
[----:B------:R-:W-:-:S04]  /*0520*/  SEL R18, R9, 0xff800000, P4 ;  /* 0xff80000009127807 */ /* 0x000fc80002000000 */
[-C--:B------:R-:W-:Y:S02]  /*0530*/  FSETP.NAN.AND P0, PT, R18, R18.reuse, PT ;  /* 0x000000121200720b */ /* 0x080fe40003f08000 */
[----:B------:R-:W-:-:S04]  /*0540*/  FSETP.GEU.AND P1, PT, R17, R18, PT ;  /* 0x000000121100720b */ /* 0x000fc80003f2e000 */
[----:B------:R-:W-:-:S07]  /*0550*/  P2R R6, PR, RZ, 0x2 ;  /* 0x00000002ff067803 */ /* 0x000fce0000000000 */
[----:B------:R-:W-:Y:S02]  /*0560*/  @!P0 SEL R18, R18, R17, !P1 ;  /* 0x0000001112128207 */ /* 0x000fe40004800000 */
[----:B------:R-:W-:-:S04]  /*0570*/  SEL R17, R8, 0xff800000, P4 ;  /* 0xff80000008117807 */ /* 0x000fc80002000000 */
[-C--:B------:R-:W-:Y:S02]  /*0580*/  FSETP.NAN.AND P0, PT, R17, R17.reuse, PT ;  /* 0x000000111100720b */ /* 0x080fe40003f08000 */
[----:B------:R-:W-:-:S04]  /*0590*/  FSETP.GEU.AND P1, PT, R16, R17, PT ;  /* 0x000000111000720b */ /* 0x000fc80003f2e000 */
[----:B------:R-:W-:-:S07]  /*05a0*/  P2R R7, PR, RZ, 0x2 ;  /* 0x00000002ff077803 */ /* 0x000fce0000000000 */
[----:B------:R-:W-:Y:S02]  /*05b0*/  @!P0 SEL R17, R17, R16, !P1 ;  /* 0x0000001011118207 */ /* 0x000fe40004800000 */
[-C--:B------:R-:W-:Y:S02]  /*05c0*/  FSETP.NAN.AND P0, PT, R23, R23.reuse, PT ;  /* 0x000000171700720b */ /* 0x080fe40003f08000 */
[----:B------:R-:W-:-:S04]  /*05d0*/  FSETP.GEU.AND P1, PT, R12, R23, PT ;  /* 0x000000170c00720b */ /* 0x000fc80003f2e000 */
[----:B------:R-:W-:-:S07]  /*05e0*/  P2R R8, PR, RZ, 0x2 ;  /* 0x00000002ff087803 */ /* 0x000fce0000000000 */
[----:B------:R-:W-:Y:S02]  /*05f0*/  @!P0 SEL R23, R23, R12, !P1 ;  /* 0x0000000c17178207 */ /* 0x000fe40004800000 */
[----:B------:R-:W-:Y:S02]  /*0600*/  CS2R R12, SRZ ;  /* 0x00000000000c7805 */ /* 0x000fe4000001ff00 */
[----:B------:R-:W-:-:S04]  /*0610*/  ISETP.GT.AND P0, PT, R38, -0x1, PT ;  /* 0xffffffff2600780c */ /* 0x000fc80003f04270 */
[----:B------:R-:W-:-:S04]  /*0620*/  ISETP.GT.AND P0, PT, R21, RZ, P0 ;  /* 0x000000ff1500720c */ /* 0x000fc80000704270 */
[----:B------:R-:W-:-:S13]  /*0630*/  ISETP.LT.AND P2, PT, R2, 0x2d8, P0 ;  /* 0x000002d80200780c */ /* 0x000fda0000741270 */
[----:B------:R-:W2:Y:S01]  /*0640*/  @P2 LDG.E.EL.128 R12, desc[UR6][R10.64] ;  /* 0x000000060a0c2981 */ /* 0x000ea2000c2e1d00 */
[----:B------:R-:W-:Y:S02]  /*0650*/  LOP3.LUT R21, R38, R21, RZ, 0xfc, !PT ;  /* 0x0000001526157212 */ /* 0x000fe400078efcff */
[----:B--2---:R-:W-:Y:S02]  /*0660*/  SEL R20, R12, 0xff800000, P2 ;  /* 0xff8000000c147807 */ /* 0x004fe40001000000 */
[----:B------:R-:W-:Y:S02]  /*0670*/  SEL R25, R13, 0xff800000, P2 ;  /* 0xff8000000d197807 */ /* 0x000fe40001000000 */
[-C--:B------:R-:W-:Y:S02]  /*0680*/  FSETP.NAN.AND P0, PT, R20, R20.reuse, PT ;  /* 0x000000141400720b */ /* 0x080fe40003f08000 */
[----:B------:R-:W-:Y:S02]  /*0690*/  FSETP.GEU.AND P1, PT, R17, R20, PT ;  /* 0x000000141100720b */ /* 0x000fe40003f2e000 */
[----:B------:R-:W-:-:S02]  /*06a0*/  SEL R22, R14, 0xff800000, P2 ;  /* 0xff8000000e167807 */ /* 0x000fc40001000000 */
[----:B------:R-:W-:Y:S02]  /*06b0*/  P2R R9, PR, RZ, 0x2 ;  /* 0x00000002ff097803 */ /* 0x000fe40000000000 */
[----:B------:R-:W-:Y:S01]  /*06c0*/  SEL R24, R15, 0xff800000, P2 ;  /* 0xff8000000f187807 */ /* 0x000fe20001000000 */
[----:B------:R-:W-:-:S04]  /*06d0*/  IMAD.WIDE R14, R81, 0x4, R82 ;  /* 0x00000004510e7825 */ /* 0x000fc800078e0252 */
[----:B------:R-:W-:Y:S02]  /*06e0*/  @!P0 SEL R20, R20, R17, !P1 ;  /* 0x0000001114148207 */ /* 0x000fe40004800000 */
[----:B------:R-:W-:Y:S02]  /*06f0*/  CS2R R16, SRZ ;  /* 0x0000000000107805 */ /* 0x000fe4000001ff00 */
        /* <DEDUP_REMOVED lines=9> */
[-C--:B------:R-:W-:Y:S02]  /*0790*/  FSETP.NAN.AND P0, PT, R24, R24.reuse, PT ;  /* 0x000000181800720b */ /* 0x080fe40003f08000 */
[----:B------:R-:W-:-:S04]  /*07a0*/  FSETP.GEU.AND P1, PT, R23, R24, PT ;  /* 0x000000181700720b */ /* 0x000fc80003f2e000 */
[----:B------:R-:W-:-:S07]  /*07b0*/  P2R R12, PR, RZ, 0x2 ;  /* 0x00000002ff0c7803 */ /* 0x000fce0000000000 */
[----:B------:R-:W-:Y:S02]  /*07c0*/  @!P0 SEL R24, R24, R23, !P1 ;  /* 0x0000001718188207 */ /* 0x000fe40004800000 */
[----:B------:R-:W-:-:S04]  /*07d0*/  ISETP.GE.AND P1, PT, R2, 0x2d8, PT ;  /* 0x000002d80200780c */ /* 0x000fc80003f26270 */
[----:B------:R-:W-:-:S13]  /*07e0*/  ISETP.GT.AND P0, PT, R21, -0x1, !P1 ;  /* 0xffffffff1500780c */ /* 0x000fda0004f04270 */
[----:B------:R-:W2:Y:S02]  /*07f0*/  @P0 LDG.E.EL.128 R16, desc[UR6][R14.64] ;  /* 0x000000060e100981 */ /* 0x000ea4000c2e1d00 */
[----:B--2---:R-:W-:Y:S02]  /*0800*/  SEL R40, R18, 0xff800000, P0 ;  /* 0xff80000012287807 */ /* 0x004fe40000000000 */
[----:B------:R-:W-:Y:S02]  /*0810*/  SEL R42, R17, 0xff800000, P0 ;  /* 0xff800000112a7807 */ /* 0x000fe40000000000 */
[-C--:B------:R-:W-:Y:S02]  /*0820*/  FSETP.NAN.AND P6, PT, R40, R40.reuse, PT ;  /* 0x000000282800720b */ /* 0x080fe40003fc8000 */
[----:B------:R-:W-:Y:S02]  /*0830*/  FSETP.GEU.AND P5, PT, R22, R40, PT ;  /* 0x000000281600720b */ /* 0x000fe40003fae000 */
[----:B------:R-:W-:-:S02]  /*0840*/  SEL R43, R16, 0xff800000, P0 ;  /* 0xff800000102b7807 */ /* 0x000fc40000000000 */
[----:B------:R-:W-:Y:S02]  /*0850*/  P2R R13, PR, RZ, 0x20 ;  /* 0x00000020ff0d7803 */ /* 0x000fe40000000000 */
[----:B------:R-:W-:Y:S01]  /*0860*/  SEL R44, R19, 0xff800000, P0 ;  /* 0xff800000132c7807 */ /* 0x000fe20000000000 */
[----:B------:R-:W-:-:S04]  /*0870*/  VIADD R19, R3, 0xffffcfa8 ;  /* 0xffffcfa803137836 */ /* 0x000fc80000000000 */
[----:B------:R-:W-:Y:S02]  /*0880*/  @!P6 SEL R40, R40, R22, !P5 ;  /* 0x000000162828e207 */ /* 0x000fe40006800000 */
[----:B------:R-:W-:Y:S02]  /*0890*/  CS2R R22, SRZ ;  /* 0x0000000000167805 */ /* 0x000fe4000001ff00 */
[-C--:B------:R-:W-:Y:S01]  /*08a0*/  FSETP.NAN.AND P6, PT, R42, R42.reuse, PT ;  /* 0x0000002a2a00720b */ /* 0x080fe20003fc8000 */
[----:B------:R-:W-:Y:S01]  /*08b0*/  IMAD.WIDE R18, R19, 0x4, R82 ;  /* 0x0000000413127825 */ /* 0x000fe200078e0252 */
        /* <DEDUP_REMOVED lines=12> */
[----:B------:R-:W-:Y:S02]  /*0980*/  ISETP.NE.AND P6, PT, R27, RZ, PT ;  /* 0x000000ff1b00720c */ /* 0x000fe40003fc5270 */
[----:B------:R-:W-:-:S11]  /*0990*/  ISETP.NE.AND P5, PT, R26, RZ, PT ;  /* 0x000000ff1a00720c */ /* 0x000fd60003fa5270 */
[----:B------:R-:W2:Y:S01]  /*09a0*/  @P6 LDG.E.EL.128 R20, desc[UR6][R18.64] ;  /* 0x0000000612146981 */ /* 0x000ea2000c2e1d00 */
[----:B------:R-:W-:-:S04]  /*09b0*/  VIADD R25, R3, 0xffffd280 ;  /* 0xffffd28003197836 */ /* 0x000fc80000000000 */
[----:B------:R-:W-:Y:S01]  /*09c0*/  IMAD.WIDE R24, R25, 0x4, R82 ;  /* 0x0000000419187825 */ /* 0x000fe200078e0252 */
[----:B--2---:R-:W-:Y:S02]  /*09d0*/  SEL R27, R20, 0xff800000, P6 ;  /* 0xff800000141b7807 */ /* 0x004fe40003000000 */
[----:B------:R-:W-:Y:S02]  /*09e0*/  SEL R26, R21, 0xff800000, P6 ;  /* 0xff800000151a7807 */ /* 0x000fe40003000000 */
[----:B------:R-:W-:Y:S02]  /*09f0*/  CS2R R20, SRZ ;  /* 0x0000000000147805 */ /* 0x000fe4000001ff00 */
[----:B------:R-:W-:Y:S02]  /*0a00*/  SEL R33, R22, 0xff800000, P6 ;  /* 0xff80000016217807 */ /* 0x000fe40003000000 */
[----:B------:R-:W-:Y:S02]  /*0a10*/  SEL R32, R23, 0xff800000, P6 ;  /* 0xff80000017207807 */ /* 0x000fe40003000000 */
[----:B------:R-:W-:-:S06]  /*0a20*/  CS2R R22, SRZ ;  /* 0x0000000000167805 */ /* 0x000fcc000001ff00 */
[----:B------:R1:W2:Y:S02]  /*0a30*/  @P5 LDG.E.EL.128 R20, desc[UR6][R24.64] ;  /* 0x0000000618145981 */ /* 0x0002a4000c2e1d00 */
[----:B-1----:R-:W-:Y:S02]  /*0a40*/  CS2R R24, SRZ ;  /* 0x0000000000187805 */ /* 0x002fe4000001ff00 */
[----:B--2---:R-:W-:Y:S02]  /*0a50*/  SEL R29, R21, 0xff800000, P5 ;  /* 0xff800000151d7807 */ /* 0x004fe40002800000 */
[----:B------:R-:W-:Y:S02]  /*0a60*/  SEL R28, R20, 0xff800000, P5 ;  /* 0xff800000141c7807 */ /* 0x000fe40002800000 */
[----:B------:R-:W-:Y:S02]  /*0a70*/  FSETP.GT.AND P6, PT, R29, R26, PT ;  /* 0x0000001a1d00720b */ /* 0x000fe40003fc4000 */
[----:B------:R-:W-:-:S02]  /*0a80*/  SEL R30, R22, 0xff800000, P5 ;  /* 0xff800000161e7807 */ /* 0x000fc40002800000 */
[----:B------:R-:W-:Y:S01]  /*0a90*/  SEL R31, R23, 0xff800000, P5 ;  /* 0xff800000171f7807 */ /* 0x000fe20002800000 */
[----:B------:R-:W-:Y:S01]  /*0aa0*/  VIADD R23, R3, 0xffffd558 ;  /* 0xffffd55803177836 */ /* 0x000fe20000000000 */
[----:B------:R-:W-:Y:S02]  /*0ab0*/  FSETP.NAN.AND P5, PT, R29, R29, PT ;  /* 0x0000001d1d00720b */ /* 0x000fe40003fa8000 */
[----:B------:R-:W-:Y:S01]  /*0ac0*/  P2R R17, PR, RZ, 0x40 ;  /* 0x00000040ff117803 */ /* 0x000fe20000000000 */
[----:B------:R-:W-:-:S04]  /*0ad0*/  IMAD.WIDE R22, R23, 0x4, R82 ;  /* 0x0000000417167825 */ /* 0x000fc800078e0252 */
[----:B------:R-:W-:Y:S02]  /*0ae0*/  @!P6 SEL R29, R29, R26, P5 ;  /* 0x0000001a1d1de207 */ /* 0x000fe40002800000 */
[C---:B------:R-:W-:Y:S02]  /*0af0*/  FSETP.GT.AND P6, PT, R30.reuse, R33, PT ;  /* 0x000000211e00720b */ /* 0x040fe40003fc4000 */
[----:B------:R-:W-:Y:S02]  /*0b00*/  FSETP.NAN.AND P5, PT, R30, R30, PT ;  /* 0x0000001e1e00720b */ /* 0x000fe40003fa8000 */
[----:B------:R-:W-:-:S09]  /*0b10*/  P2R R18, PR, RZ, 0x40 ;  /* 0x00000040ff127803 */ /* 0x000fd20000000000 */
        /* <DEDUP_REMOVED lines=9> */
[----:B------:R-:W-:-:S06]  /*0bb0*/  CS2R R26, SRZ ;  /* 0x00000000001a7805 */ /* 0x000fcc000001ff00 */
[----:B------:R-:W2:Y:S02]  /*0bc0*/  @P4 LDG.E.EL.128 R24, desc[UR6][R22.64] ;  /* 0x0000000616184981 */ /* 0x000ea4000c2e1d00 */
[----:B--2---:R-:W-:Y:S02]  /*0bd0*/  SEL R36, R27, 0xff800000, P4 ;  /* 0xff8000001b247807 */ /* 0x004fe40002000000 */
[----:B------:R-:W-:Y:S02]  /*0be0*/  SEL R33, R24, 0xff800000, P4 ;  /* 0xff80000018217807 */ /* 0x000fe40002000000 */
[----:B------:R-:W-:Y:S02]  /*0bf0*/  SEL R34, R25, 0xff800000, P4 ;  /* 0xff80000019227807 */ /* 0x000fe40002000000 */
[----:B------:R-:W-:Y:S02]  /*0c00*/  CS2R R24, SRZ ;  /* 0x0000000000187805 */ /* 0x000fe4000001ff00 */
[----:B------:R-:W-:-:S02]  /*0c10*/  SEL R35, R26, 0xff800000, P4 ;  /* 0xff8000001a237807 */ /* 0x000fc40002000000 */
[----:B------:R-:W-:Y:S02]  /*0c20*/  CS2R R26, SRZ ;  /* 0x00000000001a7805 */ /* 0x000fe4000001ff00 */
[-C--:B------:R-:W-:Y:S02]  /*0c30*/  FSETP.NAN.AND P4, PT, R36, R36.reuse, PT ;  /* 0x000000242400720b */ /* 0x080fe40003f88000 */
[----:B------:R-:W-:Y:S02]  /*0c40*/  FSETP.GEU.AND P6, PT, R31, R36, PT ;  /* 0x000000241f00720b */ /* 0x000fe40003fce000 */
[----:B------:R-:W-:Y:S02]  /*0c50*/  FSETP.GEU.AND P5, PT, R30, R35, PT ;  /* 0x000000231e00720b */ /* 0x000fe40003fae000 */
[----:B------:R-:W-:Y:S02]  /*0c60*/  LEA.HI R41, R41, R0, RZ, 0x4 ;  /* 0x0000000029297211 */ /* 0x000fe400078f20ff */
[----:B------:R-:W-:-:S02]  /*0c70*/  P2R R22, PR, RZ, 0x20 ;  /* 0x00000020ff167803 */ /* 0x000fc40000000000 */
[----:B------:R-:W-:Y:S02]  /*0c80*/  LEA.HI R37, R37, R37, RZ, 0x4 ;  /* 0x0000002525257211 */ /* 0x000fe400078f20ff */
[----:B------:R-:W-:Y:S02]  /*0c90*/  P2R R89, PR, RZ, 0x2 ;  /* 0x00000002ff597803 */ /* 0x000fe40000000000 */
[----:B------:R-:W-:Y:S01]  /*0ca0*/  @!P4 SEL R36, R36, R31, !P6 ;  /* 0x0000001f2424c207 */ /* 0x000fe20007000000 */
[----:B------:R-:W-:Y:S01]  /*0cb0*/  VIADD R31, R3, 0xfffffd28 ;  /* 0xfffffd28031f7836 */ /* 0x000fe20000000000 */
[----:B------:R-:W-:Y:S02]  /*0cc0*/  FSETP.NAN.AND P4, PT, R35, R35, PT ;  /* 0x000000232300720b */ /* 0x000fe40003f88000 */
[----:B------:R-:W-:-:S11]  /*0cd0*/  P2R R21, PR, RZ, 0x40 ;  /* 0x00000040ff157803 */ /* 0x000fd60000000000 */
[----:B------:R-:W-:Y:S01]  /*0ce0*/  @!P4 SEL R35, R35, R30, !P5 ;  /* 0x0000001e2323c207 */ /* 0x000fe20006800000 */
[----:B------:R-:W-:Y:S01]  /*0cf0*/  IMAD.WIDE R30, R31, 0x4, R82 ;  /* 0x000000041f1e7825 */ /* 0x000fe200078e0252 */
[-C--:B------:R-:W-:Y:S02]  /*0d00*/  FSETP.NAN.AND P4, PT, R33, R33.reuse, PT ;  /* 0x000000212100720b */ /* 0x080fe40003f88000 */
[----:B------:R-:W-:Y:S02]  /*0d10*/  FSETP.GEU.AND P5, PT, R28, R33, PT ;  /* 0x000000211c00720b */ /* 0x000fe40003fae000 */
[----:B------:R-:W2:Y:S02]  /*0d20*/  @P2 LDG.E.EL.128 R24, desc[UR6][R30.64] ;  /* 0x000000061e182981 */ /* 0x000ea4000c2e1d00 */
[----:B------:R-:W-:-:S07]  /*0d30*/  P2R R23, PR, RZ, 0x20 ;  /* 0x00000020ff177803 */ /* 0x000fce0000000000 */
[----:B------:R-:W-:Y:S02]  /*0d40*/  @!P4 SEL R33, R33, R28, !P5 ;  /* 0x0000001c2121c207 */ /* 0x000fe40006800000 */
[-C--:B------:R-:W-:Y:S02]  /*0d50*/  FSETP.NAN.AND P4, PT, R34, R34.reuse, PT ;  /* 0x000000222200720b */ /* 0x080fe40003f88000 */
[----:B------:R-:W-:-:S04]  /*0d60*/  FSETP.GEU.AND P5, PT, R29, R34, PT ;  /* 0x000000221d00720b */ /* 0x000fc80003fae000 */
[----:B------:R-:W-:-:S07]  /*0d70*/  P2R R28, PR, RZ, 0x20 ;  /* 0x00000020ff1c7803 */ /* 0x000fce0000000000 */
[----:B------:R-:W-:Y:S02]  /*0d80*/  @!P4 SEL R34, R34, R29, !P5 ;  /* 0x0000001d2222c207 */ /* 0x000fe40006800000 */
[----:B--2---:R-:W-:Y:S02]  /*0d90*/  SEL R46, R24, 0xff800000, P2 ;  /* 0xff800000182e7807 */ /* 0x004fe40001000000 */
[----:B------:R-:W-:Y:S02]  /*0da0*/  SEL R39, R25, 0xff800000, P2 ;  /* 0xff80000019277807 */ /* 0x000fe40001000000 */
[----:B------:R-:W-:Y:S02]  /*0db0*/  SEL R48, R26, 0xff800000, P2 ;  /* 0xff8000001a307807 */ /* 0x000fe40001000000 */
[----:B------:R-:W-:Y:S02]  /*0dc0*/  SEL R45, R27, 0xff800000, P2 ;  /* 0xff8000001b2d7807 */ /* 0x000fe40001000000 */
[----:B------:R-:W-:-:S02]  /*0dd0*/  FSETP.NAN.AND P2, PT, R46, R46, PT ;  /* 0x0000002e2e00720b */ /* 0x000fc40003f48000 */
[----:B------:R-:W-:-:S11]  /*0de0*/  FSETP.GEU.AND P5, PT, R33, R46, PT ;  /* 0x0000002e2100720b */ /* 0x000fd60003fae000 */
[----:B------:R-:W-:Y:S02]  /*0df0*/  @!P2 SEL R46, R46, R33, !P5 ;  /* 0x000000212e2ea207 */ /* 0x000fe40006800000 */
[-C--:B------:R-:W-:Y:S02]  /*0e00*/  FSETP.NAN.AND P2, PT, R39, R39.reuse, PT ;  /* 0x000000272700720b */ /* 0x080fe40003f48000 */
[----:B------:R-:W-:-:S11]  /*0e10*/  FSETP.GEU.AND P4, PT, R34, R39, PT ;  /* 0x000000272200720b */ /* 0x000fd60003f8e000 */
[----:B------:R-:W-:Y:S02]  /*0e20*/  @!P2 SEL R39, R39, R34, !P4 ;  /* 0x000000222727a207 */ /* 0x000fe40006000000 */
[-C--:B------:R-:W-:Y:S02]  /*0e30*/  FSETP.NAN.AND P2, PT, R48, R48.reuse, PT ;  /* 0x000000303000720b */ /* 0x080fe40003f48000 */
[----:B------:R-:W-:Y:S02]  /*0e40*/  P2R R32, PR, RZ, 0x10 ;  /* 0x00000010ff207803 */ /* 0x000fe40000000000 */
[----:B------:R-:W-:Y:S02]  /*0e50*/  FSETP.GEU.AND P4, PT, R35, R48, PT ;  /* 0x000000302300720b */ /* 0x000fe40003f8e000 */
[----:B------:R-:W-:Y:S02]  /*0e60*/  CS2R R24, SRZ ;  /* 0x0000000000187805 */ /* 0x000fe4000001ff00 */
[----:B------:R-:W-:-:S05]  /*0e70*/  CS2R R26, SRZ ;  /* 0x00000000001a7805 */ /* 0x000fca000001ff00 */
[----:B------:R-:W-:Y:S01]  /*0e80*/  @!P2 SEL R48, R48, R35, !P4 ;  /* 0x000000233030a207 */ /* 0x000fe20006000000 */
[----:B------:R-:W-:-:S05]  /*0e90*/  IMAD.WIDE R34, R3, 0x4, R82 ;  /* 0x0000000403227825 */ /* 0x000fca00078e0252 */
[----:B------:R-:W2:Y:S01]  /*0ea0*/  @P0 LDG.E.EL.128 R24, desc[UR6][R34.64] ;  /* 0x0000000622180981 */ /* 0x000ea2000c2e1d00 */
[-C--:B------:R-:W-:Y:S02]  /*0eb0*/  FSETP.NAN.AND P2, PT, R45, R45.reuse, PT ;  /* 0x0000002d2d00720b */ /* 0x080fe40003f48000 */
[----:B------:R-:W-:Y:S02]  /*0ec0*/  P2R R29, PR, RZ, 0x10 ;  /* 0x00000010ff1d7803 */ /* 0x000fe40000000000 */
[----:B------:R-:W-:-:S04]  /*0ed0*/  FSETP.GEU.AND P4, PT, R36, R45, PT ;  /* 0x0000002d2400720b */ /* 0x000fc80003f8e000 */
[----:B------:R-:W-:-:S05]  /*0ee0*/  P2R R30, PR, RZ, 0x10 ;  /* 0x00000010ff1e7803 */ /* 0x000fca0000000000 */
        /* <DEDUP_REMOVED lines=13> */
[----:B------:R-:W-:-:S09]  /*0fc0*/  FSETP.GEU.AND P2, PT, R39, R50, PT ;  /* 0x000000322700720b */ /* 0x000fd20003f4e000 */
[----:B------:R-:W-:Y:S02]  /*0fd0*/  @!P0 SEL R50, R50, R39, !P2 ;  /* 0x0000002732328207 */ /* 0x000fe40005000000 */
[-C--:B------:R-:W-:Y:S02]  /*0fe0*/  FSETP.NAN.AND P0, PT, R49, R49.reuse, PT ;  /* 0x000000313100720b */ /* 0x080fe40003f08000 */
[----:B------:R-:W-:Y:S02]  /*0ff0*/  P2R R35, PR, RZ, 0x4 ;  /* 0x00000004ff237803 */ /* 0x000fe40000000000 */
[----:B------:R-:W-:-:S09]  /*1000*/  FSETP.GEU.AND P2, PT, R46, R49, PT ;  /* 0x000000312e00720b */ /* 0x000fd20003f4e000 */
[----:B------:R-:W-:Y:S02]  /*1010*/  @!P0 SEL R49, R49, R46, !P2 ;  /* 0x0000002e31318207 */ /* 0x000fe40005000000 */
[----:B------:R-:W-:-:S04]  /*1020*/  ISETP.GT.AND P0, PT, R38, -0x1, !P3 ;  /* 0xffffffff2600780c */ /* 0x000fc80005f04270 */
[----:B------:R-:W-:Y:S01]  /*1030*/  ISETP.LT.AND P0, PT, R2, 0x2d8, P0 ;  /* 0x000002d80200780c */ /* 0x000fe20000701270 */
[----:B------:R-:W-:Y:S01]  /*1040*/  VIADD R39, R3, 0x2d8 ;  /* 0x000002d803277836 */ /* 0x000fe20000000000 */
[----:B------:R-:W-:Y:S02]  /*1050*/  CS2R R24, SRZ ;  /* 0x0000000000187805 */ /* 0x000fe4000001ff00 */
[----:B------:R-:W-:Y:S01]  /*1060*/  CS2R R26, SRZ ;  /* 0x00000000001a7805 */ /* 0x000fe2000001ff00 */
[----:B------:R-:W-:-:S08]  /*1070*/  IMAD.WIDE R38, R39, 0x4, R82 ;  /* 0x0000000427267825 */ /* 0x000fd000078e0252 */
[----:B------:R1:W2:Y:S02]  /*1080*/  @P0 LDG.E.EL.128 R24, desc[UR6][R38.64] ;  /* 0x0000000626180981 */ /* 0x0002a4000c2e1d00 */
[----:B-1----:R-:W-:-:S04]  /*1090*/  VIADD R39, R3, 0x2dc ;  /* 0x000002dc03277836 */ /* 0x002fc80000000000 */
[----:B------:R-:W-:Y:S01]  /*10a0*/  IMAD.WIDE R38, R39, 0x4, R82 ;  /* 0x0000000427267825 */ /* 0x000fe200078e0252 */
[----:B------:R-:W-:Y:S02]  /*10b0*/  P2R R36, PR, RZ, 0x4 ;  /* 0x00000004ff247803 */ /* 0x000fe40000000000 */
[----:B------:R-:W-:Y:S02]  /*10c0*/  P2R R33, PR, RZ, 0x10 ;  /* 0x00000010ff217803 */ /* 0x000fe40000000000 */
[----:B--2---:R-:W-:Y:S02]  /*10d0*/  SEL R47, R24, 0xff800000, P0 ;  /* 0xff800000182f7807 */ /* 0x004fe40000000000 */
[----:B------:R-:W-:Y:S02]  /*10e0*/  SEL R52, R25, 0xff800000, P0 ;  /* 0xff80000019347807 */ /* 0x000fe40000000000 */
[----:B------:R-:W-:Y:S02]  /*10f0*/  CS2R R24, SRZ ;  /* 0x0000000000187805 */ /* 0x000fe4000001ff00 */
[----:B------:R-:W-:-:S02]  /*1100*/  SEL R53, R26, 0xff800000, P0 ;  /* 0xff8000001a357807 */ /* 0x000fc40000000000 */
[----:B------:R-:W-:Y:S02]  /*1110*/  SEL R55, R27, 0xff800000, P0 ;  /* 0xff8000001b377807 */ /* 0x000fe40000000000 */
[----:B------:R-:W-:-:S06]  /*1120*/  CS2R R26, SRZ ;  /* 0x00000000001a7805 */ /* 0x000fcc000001ff00 */
[----:B------:R1:W2:Y:S01]  /*1130*/  @P0 LDG.E.EL.128 R24, desc[UR6][R38.64] ;  /* 0x0000000626180981 */ /* 0x0002a2000c2e1d00 */
[-C--:B------:R-:W-:Y:S02]  /*1140*/  FSETP.NAN.AND P2, PT, R47, R47.reuse, PT ;  /* 0x0000002f2f00720b */ /* 0x080fe40003f48000 */
        /* <DEDUP_REMOVED lines=11> */
[----:B------:R-:W-:-:S04]  /*1200*/  FSETP.GEU.AND P3, PT, R60, R55, PT ;  /* 0x000000373c00720b */ /* 0x000fc80003f6e000 */
[----:B------:R-:W-:-:S05]  /*1210*/  P2R R58, PR, RZ, 0x8 ;  /* 0x00000008ff3a7803 */ /* 0x000fca0000000000 */
[----:B------:R-:W-:Y:S02]  /*1220*/  @!P2 SEL R55, R55, R60, !P3 ;  /* 0x0000003c3737a207 */ /* 0x000fe40005800000 */
[----:B------:R-:W-:Y:S02]  /*1230*/  LOP3.LUT R37, R37, 0xfffffff0, RZ, 0xc0, !PT ;  /* 0xfffffff025257812 */ /* 0x000fe400078ec0ff */
[----:B------:R-:W-:Y:S01]  /*1240*/  LOP3.LUT R45, R41, 0xfffffff0, RZ, 0xc0, !PT ;  /* 0xfffffff0292d7812 */ /* 0x000fe200078ec0ff */
[----:B-1----:R-:W-:Y:S01]  /*1250*/  VIADD R39, R3, 0x2aa8 ;  /* 0x00002aa803277836 */ /* 0x002fe20000000000 */
[----:B--2---:R-:W-:Y:S02]  /*1260*/  SEL R48, R27, 0xff800000, P0 ;  /* 0xff8000001b307807 */ /* 0x004fe40000000000 */
[----:B------:R-:W-:Y:S01]  /*1270*/  SEL R49, R26, 0xff800000, P0 ;  /* 0xff8000001a317807 */ /* 0x000fe20000000000 */
[----:B------:R-:W1:Y:S01]  /*1280*/  LDC.64 R60, c[0x0][0x230] ;  /* 0x00008c00ff3c7b82 */ /* 0x000e620000000a00 */
[----:B------:R-:W-:-:S02]  /*1290*/  SEL R50, R24, 0xff800000, P0 ;  /* 0xff80000018327807 */ /* 0x000fc40000000000 */
[----:B------:R-:W-:Y:S02]  /*12a0*/  SEL R51, R25, 0xff800000, P0 ;  /* 0xff80000019337807 */ /* 0x000fe40000000000 */
        /* <DEDUP_REMOVED lines=9> */
[----:B------:R-:W-:-:S07]  /*1340*/  SHF.R.S32.HI R24, RZ, 0x4, R41 ;  /* 0x00000004ff187819 */ /* 0x000fce0000011429 */
[----:B------:R-:W-:Y:S02]  /*1350*/  @!P0 SEL R50, R50, R43, !P2 ;  /* 0x0000002b32328207 */ /* 0x000fe40005000000 */
[-C--:B------:R-:W-:Y:S01]  /*1360*/  FSETP.NAN.AND P0, PT, R48, R48.reuse, PT ;  /* 0x000000303000720b */ /* 0x080fe20003f08000 */
[----:B------:R-:W-:Y:S01]  /*1370*/  IMAD.IADD R24, R24, 0x1, -R37 ;  /* 0x0000000118187824 */ /* 0x000fe200078e0a25 */
[----:B------:R-:W-:Y:S02]  /*1380*/  P2R R63, PR, RZ, 0x4 ;  /* 0x00000004ff3f7803 */ /* 0x000fe40000000000 */
[----:B------:R-:W-:Y:S01]  /*1390*/  FSETP.GEU.AND P2, PT, R44, R48, PT ;  /* 0x000000302c00720b */ /* 0x000fe20003f4e000 */
[----:B------:R-:W-:Y:S02]  /*13a0*/  VIADD R46, R24, 0x1 ;  /* 0x00000001182e7836 */ /* 0x000fe40000000000 */
[----:B------:R-:W-:Y:S01]  /*13b0*/  IMAD.IADD R45, R0, 0x1, -R45 ;  /* 0x00000001002d7824 */ /* 0x000fe200078e0a2d */
[----:B------:R-:W-:-:S05]  /*13c0*/  P2R R80, PR, RZ, 0x4 ;  /* 0x00000004ff507803 */ /* 0x000fca0000000000 */
[----:B------:R-:W-:Y:S02]  /*13d0*/  @!P0 SEL R48, R48, R44, !P2 ;  /* 0x0000002c30308207 */ /* 0x000fe40005000000 */
[----:B------:R-:W-:-:S04]  /*13e0*/  ISETP.GE.U32.AND P0, PT, R46, 0x10, PT ;  /* 0x000000102e00780c */ /* 0x000fc80003f06070 */
[----:B------:R-:W-:-:S04]  /*13f0*/  ISETP.GT.AND P2, PT, R45, RZ, !P0 ;  /* 0x000000ff2d00720c */ /* 0x000fc80004744270 */
[----:B------:R-:W-:Y:S02]  /*1400*/  ISETP.LT.AND P2, PT, R2, 0x2d8, P2 ;  /* 0x000002d80200780c */ /* 0x000fe40001741270 */
[----:B------:R-:W-:Y:S02]  /*1410*/  CS2R R24, SRZ ;  /* 0x0000000000187805 */ /* 0x000fe4000001ff00 */
[----:B------:R-:W-:Y:S01]  /*1420*/  CS2R R26, SRZ ;  /* 0x00000000001a7805 */ /* 0x000fe2000001ff00 */
[----:B------:R-:W-:-:S08]  /*1430*/  IMAD.WIDE R38, R39, 0x4, R82 ;  /* 0x0000000427267825 */ /* 0x000fd000078e0252 */
[----:B------:R2:W3:Y:S01]  /*1440*/  @P2 LDG.E.EL.128 R24, desc[UR6][R38.64] ;  /* 0x0000000626182981 */ /* 0x0004e2000c2e1d00 */
[----:B------:R-:W-:Y:S02]  /*1450*/  P2R R62, PR, RZ, 0x8 ;  /* 0x00000008ff3e7803 */ /* 0x000fe40000000000 */
[----:B------:R-:W-:Y:S01]  /*1460*/  P2R R54, PR, RZ, 0x10 ;  /* 0x00000010ff367803 */ /* 0x000fe20000000000 */
[----:B--2---:R-:W-:-:S04]  /*1470*/  VIADD R39, R3, 0x2aac ;  /* 0x00002aac03277836 */ /* 0x004fc80000000000 */
[----:B------:R-:W-:Y:S01]  /*1480*/  IMAD.WIDE R38, R39, 0x4, R82 ;  /* 0x0000000427267825 */ /* 0x000fe200078e0252 */
[----:B---3--:R-:W-:-:S04]  /*1490*/  SEL R37, R27, 0xff800000, P2 ;  /* 0xff8000001b257807 */ /* 0x008fc80001000000 */
[-C--:B------:R-:W-:Y:S02]  /*14a0*/  FSETP.NAN.AND P3, PT, R37, R37.reuse, PT ;  /* 0x000000252500720b */ /* 0x080fe40003f68000 */
[----:B------:R-:W-:Y:S02]  /*14b0*/  FSETP.GEU.AND P4, PT, R55, R37, PT ;  /* 0x000000253700720b */ /* 0x000fe40003f8e000 */
[----:B------:R-:W-:-:S09]  /*14c0*/  SEL R40, R26, 0xff800000, P2 ;  /* 0xff8000001a287807 */ /* 0x000fd20001000000 */
[----:B------:R-:W-:Y:S02]  /*14d0*/  @!P3 SEL R37, R37, R55, !P4 ;  /* 0x000000372525b207 */ /* 0x000fe40006000000 */
[-C--:B------:R-:W-:Y:S02]  /*14e0*/  FSETP.NAN.AND P3, PT, R40, R40.reuse, PT ;  /* 0x000000282800720b */ /* 0x080fe40003f68000 */
[----:B------:R-:W-:Y:S02]  /*14f0*/  P2R R65, PR, RZ, 0x10 ;  /* 0x00000010ff417803 */ /* 0x000fe40000000000 */
[----:B------:R-:W-:Y:S02]  /*1500*/  FSETP.GEU.AND P4, PT, R53, R40, PT ;  /* 0x000000283500720b */ /* 0x000fe40003f8e000 */
[----:B------:R-:W-:-:S07]  /*1510*/  SEL R41, R25, 0xff800000, P2 ;  /* 0xff80000019297807 */ /* 0x000fce0001000000 */
[----:B------:R-:W-:Y:S02]  /*1520*/  @!P3 SEL R40, R40, R53, !P4 ;  /* 0x000000352828b207 */ /* 0x000fe40006000000 */
[-C--:B------:R-:W-:Y:S02]  /*1530*/  FSETP.NAN.AND P3, PT, R41, R41.reuse, PT ;  /* 0x000000292900720b */ /* 0x080fe40003f68000 */
[----:B------:R-:W-:Y:S02]  /*1540*/  P2R R66, PR, RZ, 0x10 ;  /* 0x00000010ff427803 */ /* 0x000fe40000000000 */
[----:B------:R-:W-:Y:S02]  /*1550*/  FSETP.GEU.AND P4, PT, R52, R41, PT ;  /* 0x000000293400720b */ /* 0x000fe40003f8e000 */
[----:B------:R-:W-:-:S07]  /*1560*/  CS2R R26, SRZ ;  /* 0x00000000001a7805 */ /* 0x000fce000001ff00 */
[----:B------:R-:W-:Y:S02]  /*1570*/  @!P3 SEL R41, R41, R52, !P4 ;  /* 0x000000342929b207 */ /* 0x000fe40006000000 */
[----:B------:R-:W-:Y:S02]  /*1580*/  SEL R52, R24, 0xff800000, P2 ;  /* 0xff80000018347807 */ /* 0x000fe40001000000 */
[----:B------:R-:W-:-:S06]  /*1590*/  CS2R R24, SRZ ;  /* 0x0000000000187805 */ /* 0x000fcc000001ff00 */
[----:B------:R2:W3:Y:S01]  /*15a0*/  @P2 LDG.E.EL.128 R24, desc[UR6][R38.64] ;  /* 0x0000000626182981 */ /* 0x0004e2000c2e1d00 */
[-C--:B------:R-:W-:Y:S02]  /*15b0*/  FSETP.NAN.AND P3, PT, R52, R52.reuse, PT ;  /* 0x000000343400720b */ /* 0x080fe40003f68000 */
[----:B------:R-:W-:Y:S02]  /*15c0*/  ISETP.GT.AND P0, PT, R45, -0x1, !P0 ;  /* 0xffffffff2d00780c */ /* 0x000fe40004704270 */
[----:B------:R-:W-:Y:S02]  /*15d0*/  P2R R67, PR, RZ, 0x10 ;  /* 0x00000010ff437803 */ /* 0x000fe40000000000 */
[----:B------:R-:W-:Y:S02]  /*15e0*/  ISETP.LT.AND P0, PT, R2, 0x2d8, P0 ;  /* 0x000002d80200780c */ /* 0x000fe40000701270 */
[----:B------:R-:W-:Y:S01]  /*15f0*/  FSETP.GEU.AND P4, PT, R47, R52, PT ;  /* 0x000000342f00720b */ /* 0x000fe20003f8e000 */
[----:B--2---:R-:W-:-:S04]  /*1600*/  VIADD R39, R3, 0x2d80 ;  /* 0x00002d8003277836 */ /* 0x004fc80000000000 */
[----:B------:R-:W-:Y:S01]  /*1610*/  @!P3 SEL R52, R52, R47, !P4 ;  /* 0x0000002f3434b207 */ /* 0x000fe20006000000 */
[----:B------:R-:W-:Y:S01]  /*1620*/  IMAD.WIDE R38, R39, 0x4, R82 ;  /* 0x0000000427267825 */ /* 0x000fe200078e0252 */
[----:B------:R-:W-:Y:S02]  /*1630*/  P2R R68, PR, RZ, 0x10 ;  /* 0x00000010ff447803 */ /* 0x000fe40000000000 */
[----:B---3--:R-:W-:Y:S02]  /*1640*/  SEL R47, R24, 0xff800000, P2 ;  /* 0xff800000182f7807 */ /* 0x008fe40001000000 */
[----:B------:R-:W-:Y:S02]  /*1650*/  SEL R44, R25, 0xff800000, P2 ;  /* 0xff800000192c7807 */ /* 0x000fe40001000000 */
[----:B------:R-:W-:Y:S02]  /*1660*/  CS2R R24, SRZ ;  /* 0x0000000000187805 */ /* 0x000fe4000001ff00 */
[----:B------:R-:W-:-:S02]  /*1670*/  SEL R42, R26, 0xff800000, P2 ;  /* 0xff8000001a2a7807 */ /* 0x000fc40001000000 */
[----:B------:R-:W-:Y:S02]  /*1680*/  SEL R53, R27, 0xff800000, P2 ;  /* 0xff8000001b357807 */ /* 0x000fe40001000000 */
[----:B------:R-:W-:-:S06]  /*1690*/  CS2R R26, SRZ ;  /* 0x00000000001a7805 */ /* 0x000fcc000001ff00 */
[----:B------:R2:W3:Y:S01]  /*16a0*/  @P0 LDG.E.EL.128 R24, desc[UR6][R38.64] ;  /* 0x0000000626180981 */ /* 0x0004e2000c2e1d00 */
        /* <DEDUP_REMOVED lines=12> */
[----:B------:R-:W-:Y:S01]  /*1770*/  FSETP.GEU.AND P3, PT, R48, R53, PT ;  /* 0x000000353000720b */ /* 0x000fe20003f6e000 */
[----:B--2---:R-:W-:-:S04]  /*1780*/  VIADD R39, R3, 0x2d84 ;  /* 0x00002d8403277836 */ /* 0x004fc80000000000 */
[----:B------:R-:W-:-:S04]  /*1790*/  IMAD.WIDE R38, R39, 0x4, R82 ;  /* 0x0000000427267825 */ /* 0x000fc800078e0252 */
[----:B------:R-:W-:Y:S02]  /*17a0*/  @!P2 SEL R53, R53, R48, !P3 ;  /* 0x000000303535a207 */ /* 0x000fe40005800000 */
[----:B---3--:R-:W-:Y:S02]  /*17b0*/  SEL R49, R24, 0xff800000, P0 ;  /* 0xff80000018317807 */ /* 0x008fe40000000000 */
[----:B------:R-:W-:Y:S02]  /*17c0*/  SEL R48, R25, 0xff800000, P0 ;  /* 0xff80000019307807 */ /* 0x000fe40000000000 */
[----:B------:R-:W-:Y:S02]  /*17d0*/  CS2R R24, SRZ ;  /* 0x0000000000187805 */ /* 0x000fe4000001ff00 */
[----:B------:R-:W-:Y:S02]  /*17e0*/  SEL R51, R26, 0xff800000, P0 ;  /* 0xff8000001a337807 */ /* 0x000fe40000000000 */
[----:B------:R-:W-:-:S02]  /*17f0*/  SEL R50, R27, 0xff800000, P0 ;  /* 0xff8000001b327807 */ /* 0x000fc40000000000 */
[----:B------:R-:W-:-:S06]  /*1800*/  CS2R R26, SRZ ;  /* 0x00000000001a7805 */ /* 0x000fcc000001ff00 */
[----:B------:R-:W2:Y:S01]  /*1810*/  @P0 LDG.E.EL.128 R24, desc[UR6][R38.64] ;  /* 0x0000000626180981 */ /* 0x000ea2000c2e1d00 */
        /* <DEDUP_REMOVED lines=16> */
[----:B------:R-:W-:Y:S01]  /*1920*/  P2R R77, PR, RZ, 0x8 ;  /* 0x00000008ff4d7803 */ /* 0x000fe20000000000 */
[----:B------:R-:W-:-:S05]  /*1930*/  VIADD R45, R45, 0x1 ;  /* 0x000000012d2d7836 */ /* 0x000fca0000000000 */
[----:B------:R-:W-:Y:S02]  /*1940*/  LOP3.LUT R45, R46, R45, RZ, 0xfc, !PT ;  /* 0x0000002d2e2d7212 */ /* 0x000fe400078efcff */
        /* <DEDUP_REMOVED lines=17> */
[----:B------:R-:W-:-:S08]  /*1a60*/  VIADD R47, R3, 0x3058 ;  /* 0x00003058032f7836 */ /* 0x000fd00000000000 */
[----:B------:R-:W-:Y:S02]  /*1a70*/  @!P0 SEL R40, R40, R53, !P2 ;  /* 0x0000003528288207 */ /* 0x000fe40005000000 */
[----:B------:R-:W-:Y:S02]  /*1a80*/  ISETP.LT.U32.AND P0, PT, R45, 0x10, !P1 ;  /* 0x000000102d00780c */ /* 0x000fe40004f01070 */
[----:B------:R-:W-:Y:S02]  /*1a90*/  CS2R R24, SRZ ;  /* 0x0000000000187805 */ /* 0x000fe4000001ff00 */
[----:B------:R-:W-:Y:S01]  /*1aa0*/  CS2R R26, SRZ ;  /* 0x00000000001a7805 */ /* 0x000fe2000001ff00 */
[----:B------:R-:W-:-:S08]  /*1ab0*/  IMAD.WIDE R46, R47, 0x4, R82 ;  /* 0x000000042f2e7825 */ /* 0x000fd000078e0252 */
[----:B------:R-:W2:Y:S01]  /*1ac0*/  @P0 LDG.E.EL.128 R24, desc[UR6][R46.64] ;  /* 0x000000062e180981 */ /* 0x000ea2000c2e1d00 */
[----:B------:R-:W-:Y:S02]  /*1ad0*/  P2R R41, PR, RZ, 0x8 ;  /* 0x00000008ff297803 */ /* 0x000fe40000000000 */
[----:B------:R-:W-:Y:S01]  /*1ae0*/  P2R R44, PR, RZ, 0x4 ;  /* 0x00000004ff2c7803 */ /* 0x000fe20000000000 */
[----:B-1----:R-:W-:Y:S01]  /*1af0*/  IMAD.WIDE R60, R2, 0x4, R60 ;  /* 0x00000004023c7825 */ /* 0x002fe200078e023c */
[----:B------:R-:W-:Y:S02]  /*1b00*/  P2R R31, PR, RZ, 0x20 ;  /* 0x00000020ff1f7803 */ /* 0x000fe40000000000 */
[----:B--2---:R-:W-:-:S04]  /*1b10*/  SEL R45, R27, 0xff800000, P0 ;  /* 0xff8000001b2d7807 */ /* 0x004fc80000000000 */
[-C--:B------:R-:W-:Y:S02]  /*1b20*/  FSETP.NAN.AND P3, PT, R45, R45.reuse, PT ;  /* 0x0000002d2d00720b */ /* 0x080fe40003f68000 */
[----:B------:R-:W-:Y:S02]  /*1b30*/  FSETP.GEU.AND P2, PT, R50, R45, PT ;  /* 0x0000002d3200720b */ /* 0x000fe40003f4e000 */
[----:B------:R-:W-:Y:S02]  /*1b40*/  SEL R46, R26, 0xff800000, P0 ;  /* 0xff8000001a2e7807 */ /* 0x000fe40000000000 */
[----:B------:R-:W-:Y:S02]  /*1b50*/  CS2R R26, SRZ ;  /* 0x00000000001a7805 */ /* 0x000fe4000001ff00 */
[----:B------:R-:W-:-:S05]  /*1b60*/  SEL R47, R25, 0xff800000, P0 ;  /* 0xff800000192f7807 */ /* 0x000fca0000000000 */
[----:B------:R-:W-:Y:S02]  /*1b70*/  @!P3 FSEL R45, R45, R50, !P2 ;  /* 0x000000322d2db208 */ /* 0x000fe40005000000 */
[----:B------:R-:W-:Y:S02]  /*1b80*/  SEL R50, R24, 0xff800000, P0 ;  /* 0xff80000018327807 */ /* 0x000fe40000000000 */
[----:B------:R-:W-:-:S06]  /*1b90*/  CS2R R24, SRZ ;  /* 0x0000000000187805 */ /* 0x000fcc000001ff00 */
[----:B------:R-:W2:Y:S01]  /*1ba0*/  @!P1 LDG.E.EL.128 R24, desc[UR6][R60.64] ;  /* 0x000000063c189981 */ /* 0x000ea2000c2e1d00 */
[----:B------:R-:W-:-:S04]  /*1bb0*/  ISETP.NE.AND P1, PT, R68, RZ, PT ;  /* 0x000000ff4400720c */ /* 0x000fc80003f25270 */
[----:B------:R-:W-:Y:S02]  /*1bc0*/  P2R R68, PR, RZ, 0x2 ;  /* 0x00000002ff447803 */ /* 0x000fe40000000000 */
        /* <DEDUP_REMOVED lines=40> */
[----:B------:R-:W-:Y:S02]  /*1e50*/  ISETP.NE.AND P1, PT, R17, RZ, PT ;  /* 0x000000ff1100720c */ /* 0x000fe40003f25270 */
[-C--:B------:R-:W-:Y:S02]  /*1e60*/  FSETP.NAN.AND P3, PT, R46, R46.reuse, PT ;  /* 0x0000002e2e00720b */ /* 0x080fe40003f68000 */
[----:B------:R-:W-:Y:S02]  /*1e70*/  P2R R78, PR, RZ, 0x10 ;  /* 0x00000010ff4e7803 */ /* 0x000fe40000000000 */
[----:B------:R-:W-:-:S09]  /*1e80*/  FSETP.GEU.AND P4, PT, R51, R46, PT ;  /* 0x0000002e3300720b */ /* 0x000fd20003f8e000 */
[----:B------:R-:W-:Y:S02]  /*1e90*/  @!P3 FSEL R46, R46, R51, !P4 ;  /* 0x000000332e2eb208 */ /* 0x000fe40006000000 */
[-C--:B------:R-:W-:Y:S02]  /*1ea0*/  FSETP.NAN.AND P3, PT, R47, R47.reuse, PT ;  /* 0x0000002f2f00720b */ /* 0x080fe40003f68000 */
[----:B------:R-:W-:Y:S02]  /*1eb0*/  P2R R84, PR, RZ, 0x4 ;  /* 0x00000004ff547803 */ /* 0x000fe40000000000 */
[----:B------:R-:W-:-:S09]  /*1ec0*/  FSETP.GEU.AND P2, PT, R48, R47, PT ;  /* 0x0000002f3000720b */ /* 0x000fd20003f4e000 */
[----:B------:R-:W-:Y:S02]  /*1ed0*/  @!P3 FSEL R47, R47, R48, !P2 ;  /* 0x000000302f2fb208 */ /* 0x000fe40005000000 */
[-C--:B------:R-:W-:Y:S01]  /*1ee0*/  FSETP.NAN.AND P3, PT, R50, R50.reuse, PT ;  /* 0x000000323200720b */ /* 0x080fe20003f68000 */
[----:B------:R-:W-:Y:S01]  /*1ef0*/  IMAD.SHL.U32 R52, R2, 0x4, RZ ;  /* 0x0000000402347824 */ /* 0x000fe200078e00ff */
[----:B------:R-:W-:Y:S02]  /*1f00*/  P2R R51, PR, RZ, 0x1 ;  /* 0x00000001ff337803 */ /* 0x000fe40000000000 */
[----:B------:R-:W-:Y:S02]  /*1f10*/  FSETP.GEU.AND P0, PT, R49, R50, PT ;  /* 0x000000323100720b */ /* 0x000fe40003f0e000 */
[----:B------:R-:W-:-:S04]  /*1f20*/  SHF.R.S32.HI R53, RZ, 0x1f, R90 ;  /* 0x0000001fff357819 */ /* 0x000fc8000001145a */
[----:B------:R-:W-:-:S03]  /*1f30*/  SHF.L.U64.HI R53, R2, 0x2, R53 ;  /* 0x0000000202357819 */ /* 0x000fc60000010235 */
[----:B------:R-:W-:Y:S02]  /*1f40*/  @!P3 FSEL R50, R50, R49, !P0 ;  /* 0x000000313232b208 */ /* 0x000fe40004000000 */
[----:B------:R-:W-:-:S04]  /*1f50*/  IADD3 R48, P3, R52, UR4, RZ ;  /* 0x0000000434307c10 */ /* 0x000fc8000ff7e0ff */
[----:B------:R-:W-:Y:S01]  /*1f60*/  IADD3.X R49, R53, UR5, RZ, P3, !PT ;  /* 0x0000000535317c10 */ /* 0x000fe20009ffe4ff */
[----:B------:R-:W-:Y:S01]  /*1f70*/  ULDC.64 UR4, c[0x0][0x230] ;  /* 0x00008c0000047ab9 */ /* 0x000fe20000000a00 */
[----:B------:R-:W-:Y:S01]  /*1f80*/  P2R R85, PR, RZ, 0x10 ;  /* 0x00000010ff557803 */ /* 0x000fe20000000000 */
[----:B--2---:R-:W-:-:S04]  /*1f90*/  FADD R91, R25, 9.9999997473787516356e-06 ;  /* 0x3727c5ac195b7421 */ /* 0x004fc80000000000 */
[----:B------:R1:W-:Y:S02]  /*1fa0*/  MUFU.SQRT R25, R91 ;  /* 0x0000005b00197308 */ /* 0x0003e40000002000 */
[----:B-1----:R-:W-:-:S06]  /*1fb0*/  FADD R91, R27, 9.9999997473787516356e-06 ;  /* 0x3727c5ac1b5b7421 */ /* 0x002fcc0000000000 */
[----:B------:R1:W-:Y:S02]  /*1fc0*/  MUFU.SQRT R27, R91 ;  /* 0x0000005b001b7308 */ /* 0x0003e40000002000 */
[----:B-1----:R-:W-:Y:S02]  /*1fd0*/  P2R R91, PR, RZ, 0x2 ;  /* 0x00000002ff5b7803 */ /* 0x002fe40000000000 */
[----:B------:R-:W-:-:S04]  /*1fe0*/  ISETP.NE.AND P1, PT, R18, RZ, PT ;  /* 0x000000ff1200720c */ /* 0x000fc80003f25270 */
[----:B------:R-:W-:Y:S02]  /*1ff0*/  P2R R18, PR, RZ, 0x2 ;  /* 0x00000002ff127803 */ /* 0x000fe40000000000 */
[----:B------:R-:W-:-:S04]  /*2000*/  ISETP.NE.AND P1, PT, R19, RZ, PT ;  /* 0x000000ff1300720c */ /* 0x000fc80003f25270 */
[----:B------:R-:W-:Y:S02]  /*2010*/  SEL R17, RZ, 0x1, !P1 ;  /* 0x00000001ff117807 */ /* 0x000fe40004800000 */
[----:B------:R-:W-:-:S04]  /*2020*/  ISETP.NE.AND P1, PT, R18, RZ, PT ;  /* 0x000000ff1200720c */ /* 0x000fc80003f25270 */
[----:B------:R-:W-:Y:S02]  /*2030*/  SEL R18, RZ, 0x1, !P1 ;  /* 0x00000001ff127807 */ /* 0x000fe40004800000 */
[----:B------:R-:W-:-:S04]  /*2040*/  ISETP.NE.AND P1, PT, R91, RZ, PT ;  /* 0x000000ff5b00720c */ /* 0x000fc80003f25270 */
[----:B------:R-:W-:Y:S02]  /*2050*/  SEL R19, RZ, 0x1, !P1 ;  /* 0x00000001ff137807 */ /* 0x000fe40004800000 */
[----:B------:R-:W-:-:S04]  /*2060*/  ISETP.NE.AND P1, PT, R20, RZ, PT ;  /* 0x000000ff1400720c */ /* 0x000fc80003f25270 */
[----:B------:R-:W-:Y:S02]  /*2070*/  SEL R20, RZ, 0x1, !P1 ;  /* 0x00000001ff147807 */ /* 0x000fe40004800000 */
[----:B------:R-:W-:-:S04]  /*2080*/  ISETP.NE.AND P1, PT, R21, RZ, PT ;  /* 0x000000ff1500720c */ /* 0x000fc80003f25270 */
[----:B------:R-:W-:Y:S02]  /*2090*/  SEL R17, R17, 0x2, P1 ;  /* 0x0000000211117807 */ /* 0x000fe40000800000 */
        /* <DEDUP_REMOVED lines=12> */
[----:B------:R-:W-:Y:S01]  /*2160*/  ISETP.NE.AND P1, PT, R31, RZ, PT ;  /* 0x000000ff1f00720c */ /* 0x000fe20003f25270 */
[----:B------:R-:W-:-:S03]  /*2170*/  FADD R59, R24, 9.9999997473787516356e-06 ;  /* 0x3727c5ac183b7421 */ /* 0x000fc60000000000 */
[----:B------:R-:W-:Y:S02]  /*2180*/  SEL R20, R20, 0x3, P1 ;  /* 0x0000000314147807 */ /* 0x000fe40000800000 */
[----:B------:R-:W-:Y:S01]  /*2190*/  ISETP.NE.AND P1, PT, R33, RZ, PT ;  /* 0x000000ff2100720c */ /* 0x000fe20003f25270 */
[----:B------:R-:W1:Y:S03]  /*21a0*/  MUFU.SQRT R24, R59 ;  /* 0x0000003b00187308 */ /* 0x000e660000002000 */
[----:B------:R-:W-:Y:S02]  /*21b0*/  SEL R17, R17, 0x4, P1 ;  /* 0x0000000411117807 */ /* 0x000fe40000800000 */
[----:B------:R-:W-:-:S04]  /*21c0*/  ISETP.NE.AND P1, PT, R34, RZ, PT ;  /* 0x000000ff2200720c */ /* 0x000fc80003f25270 */
[----:B------:R-:W-:Y:S02]  /*21d0*/  SEL R18, R18, 0x4, P1 ;  /* 0x0000000412127807 */ /* 0x000fe40000800000 */
[----:B------:R-:W-:-:S04]  /*21e0*/  ISETP.NE.AND P1, PT, R35, RZ, PT ;  /* 0x000000ff2300720c */ /* 0x000fc80003f25270 */
[----:B------:R-:W-:Y:S02]  /*21f0*/  SEL R19, R19, 0x4, P1 ;  /* 0x0000000413137807 */ /* 0x000fe40000800000 */
[----:B------:R-:W-:Y:S02]  /*2200*/  ISETP.NE.AND P1, PT, R36, RZ, PT ;  /* 0x000000ff2400720c */ /* 0x000fe40003f25270 */
[----:B-1----:R-:W-:Y:S02]  /*2210*/  FSETP.GT.AND P3, PT, R24, 8.50705917302346158658e+37, PT ;  /* 0x7e8000001800780b */ /* 0x002fe40003f64000 */
[----:B------:R-:W-:Y:S02]  /*2220*/  SEL R20, R20, 0x4, P1 ;  /* 0x0000000414147807 */ /* 0x000fe40000800000 */
[----:B------:R-:W-:Y:S01]  /*2230*/  ISETP.NE.AND P1, PT, R58, RZ, PT ;  /* 0x000000ff3a00720c */ /* 0x000fe20003f25270 */
[----:B------:R-:W-:-:S03]  /*2240*/  FADD R92, R26, 9.9999997473787516356e-06 ;  /* 0x3727c5ac1a5c7421 */ /* 0x000fc60000000000 */
[----:B------:R-:W-:Y:S01]  /*2250*/  SEL R17, R17, 0x5, P1 ;  /* 0x0000000511117807 */ /* 0x000fe20000800000 */
[----:B------:R-:W1:Y:S01]  /*2260*/  MUFU.SQRT R26, R92 ;  /* 0x0000005c001a7308 */ /* 0x000e620000002000 */
[----:B------:R-:W-:Y:S02]  /*2270*/  ISETP.NE.AND P1, PT, R57, RZ, PT ;  /* 0x000000ff3900720c */ /* 0x000fe40003f25270 */
[C---:B------:R-:W-:Y:S01]  /*2280*/  FSETP.GEU.AND P5, PT, R24.reuse, 1.175494350822287508e-38, PT ;  /* 0x008000001800780b */ /* 0x040fe20003fae000 */
[----:B------:R-:W-:Y:S01]  /*2290*/  @P3 FMUL R24, R24, 0.25 ;  /* 0x3e80000018183820 */ /* 0x000fe20000400000 */
[----:B------:R-:W-:Y:S02]  /*22a0*/  SEL R18, R18, 0x5, P1 ;  /* 0x0000000512127807 */ /* 0x000fe40000800000 */
[----:B------:R-:W-:Y:S02]  /*22b0*/  FSEL R55, R88, 1, P3 ;  /* 0x3f80000058377808 */ /* 0x000fe40001800000 */
[----:B------:R-:W-:-:S02]  /*22c0*/  ISETP.NE.AND P1, PT, R56, RZ, PT ;  /* 0x000000ff3800720c */ /* 0x000fc40003f25270 */
[----:B------:R-:W-:Y:S02]  /*22d0*/  FSETP.GT.AND P3, PT, R25, 8.50705917302346158658e+37, PT ;  /* 0x7e8000001900780b */ /* 0x000fe40003f64000 */
[----:B------:R-:W-:Y:S02]  /*22e0*/  SEL R19, R19, 0x5, P1 ;  /* 0x0000000513137807 */ /* 0x000fe40000800000 */
[----:B------:R-:W-:Y:S02]  /*22f0*/  ISETP.NE.AND P1, PT, R54, RZ, PT ;  /* 0x000000ff3600720c */ /* 0x000fe40003f25270 */
[----:B-1----:R-:W-:Y:S02]  /*2300*/  FSETP.GT.AND P6, PT, R26, 8.50705917302346158658e+37, PT ;  /* 0x7e8000001a00780b */ /* 0x002fe40003fc4000 */
[----:B------:R-:W-:Y:S02]  /*2310*/  SEL R20, R20, 0x5, P1 ;  /* 0x0000000514147807 */ /* 0x000fe40000800000 */
[----:B------:R-:W-:-:S02]  /*2320*/  ISETP.NE.AND P1, PT, R65, RZ, PT ;  /* 0x000000ff4100720c */ /* 0x000fc40003f25270 */
[C---:B------:R-:W-:Y:S01]  /*2330*/  FSETP.GEU.AND P4, PT, R25.reuse, 1.175494350822287508e-38, PT ;  /* 0x008000001900780b */ /* 0x040fe20003f8e000 */
[----:B------:R-:W-:Y:S01]  /*2340*/  @P3 FMUL R25, R25, 0.25 ;  /* 0x3e80000019193820 */ /* 0x000fe20000400000 */
[----:B------:R-:W-:Y:S02]  /*2350*/  FSEL R59, R88, 1, P3 ;  /* 0x3f800000583b7808 */ /* 0x000fe40001800000 */
[----:B------:R-:W-:Y:S02]  /*2360*/  SEL R17, R17, 0x6, P1 ;  /* 0x0000000611117807 */ /* 0x000fe40000800000 */
[----:B------:R-:W-:Y:S02]  /*2370*/  FSETP.GEU.AND P3, PT, R26, 1.175494350822287508e-38, PT ;  /* 0x008000001a00780b */ /* 0x000fe40003f6e000 */
[----:B------:R-:W-:-:S04]  /*2380*/  ISETP.NE.AND P1, PT, R66, RZ, PT ;  /* 0x000000ff4200720c */ /* 0x000fc80003f25270 */
[----:B------:R-:W-:Y:S02]  /*2390*/  SEL R18, R18, 0x6, P1 ;  /* 0x0000000612127807 */ /* 0x000fe40000800000 */
[----:B------:R-:W-:Y:S01]  /*23a0*/  ISETP.NE.AND P1, PT, R67, RZ, PT ;  /* 0x000000ff4300720c */ /* 0x000fe20003f25270 */
[----:B------:R-:W-:Y:S01]  /*23b0*/  @P6 FMUL R26, R26, 0.25 ;  /* 0x3e8000001a1a6820 */ /* 0x000fe20000400000 */
[----:B------:R-:W-:Y:S02]  /*23c0*/  FSEL R60, R88, 1, P6 ;  /* 0x3f800000583c7808 */ /* 0x000fe40003000000 */
[----:B------:R-:W-:Y:S02]  /*23d0*/  SEL R19, R19, 0x6, P1 ;  /* 0x0000000613137807 */ /* 0x000fe40000800000 */
[----:B------:R-:W-:Y:S01]  /*23e0*/  ISETP.NE.AND P1, PT, R68, RZ, PT ;  /* 0x000000ff4400720c */ /* 0x000fe20003f25270 */
[----:B------:R-:W-:Y:S01]  /*23f0*/  @!P3 FMUL R26, R26, 16777216 ;  /* 0x4b8000001a1ab820 */ /* 0x000fe20000400000 */
[----:B------:R-:W-:Y:S01]  /*2400*/  P2R R87, PR, RZ, 0x1 ;  /* 0x00000001ff577803 */ /* 0x000fe20000000000 */
[----:B------:R-:W-:Y:S01]  /*2410*/  @!P3 FMUL R60, R60, 16777216 ;  /* 0x4b8000003c3cb820 */ /* 0x000fe20000400000 */
[----:B------:R-:W-:-:S02]  /*2420*/  ISETP.NE.AND P0, PT, R77, RZ, PT ;  /* 0x000000ff4d00720c */ /* 0x000fc40003f05270 */
[----:B------:R-:W-:Y:S02]  /*2430*/  ISETP.NE.AND P3, PT, R74, RZ, PT ;  /* 0x000000ff4a00720c */ /* 0x000fe40003f65270 */
[----:B------:R-:W-:Y:S02]  /*2440*/  SEL R20, R20, 0x6, P1 ;  /* 0x0000000614147807 */ /* 0x000fe40000800000 */
[----:B------:R-:W-:Y:S02]  /*2450*/  SEL R17, R17, 0x7, P0 ;  /* 0x0000000711117807 */ /* 0x000fe40000000000 */
[----:B------:R-:W-:Y:S02]  /*2460*/  ISETP.NE.AND P0, PT, R87, RZ, PT ;  /* 0x000000ff5700720c */ /* 0x000fe40003f05270 */
[----:B------:R-:W-:-:S04]  /*2470*/  SEL R20, R20, 0x7, P3 ;  /* 0x0000000714147807 */ /* 0x000fc80001800000 */
[----:B------:R-:W-:Y:S02]  /*2480*/  SEL R36, R20, 0x8, P0 ;  /* 0x0000000814247807 */ /* 0x000fe40000000000 */
        /* <DEDUP_REMOVED lines=21> */
[----:B------:R-:W-:Y:S02]  /*25e0*/  P2R R86, PR, RZ, 0x4 ;  /* 0x00000004ff567803 */ /* 0x000fe40000000000 */
[----:B------:R-:W-:Y:S02]  /*25f0*/  FSETP.GT.AND P2, PT, R27, 8.50705917302346158658e+37, PT ;  /* 0x7e8000001b00780b */ /* 0x000fe40003f44000 */
[----:B------:R-:W-:Y:S02]  /*2600*/  P2R R65, PR, RZ, 0x1 ;  /* 0x00000001ff417803 */ /* 0x000fe40000000000 */
[----:B------:R-:W-:-:S04]  /*2610*/  ISETP.NE.AND P0, PT, R8, RZ, PT ;  /* 0x000000ff0800720c */ /* 0x000fc80003f05270 */
[----:B------:R-:W-:Y:S02]  /*2620*/  P2R R66, PR, RZ, 0x1 ;  /* 0x00000001ff427803 */ /* 0x000fe40000000000 */
[----:B------:R-:W-:Y:S02]  /*2630*/  ISETP.NE.AND P0, PT, R10, RZ, PT ;  /* 0x000000ff0a00720c */ /* 0x000fe40003f05270 */
[C---:B------:R-:W-:Y:S02]  /*2640*/  FSETP.GEU.AND P6, PT, R27.reuse, 1.175494350822287508e-38, PT ;  /* 0x008000001b00780b */ /* 0x040fe40003fce000 */
[----:B------:R-:W-:Y:S01]  /*2650*/  P2R R67, PR, RZ, 0x1 ;  /* 0x00000001ff437803 */ /* 0x000fe20000000000 */
[----:B------:R-:W-:Y:S01]  /*2660*/  @P2 FMUL R27, R27, 0.25 ;  /* 0x3e8000001b1b2820 */ /* 0x000fe20000400000 */
[----:B------:R-:W-:Y:S02]  /*2670*/  ISETP.NE.AND P0, PT, R5, RZ, PT ;  /* 0x000000ff0500720c */ /* 0x000fe40003f05270 */
[----:B------:R-:W-:-:S02]  /*2680*/  FSEL R61, R88, 1, P2 ;  /* 0x3f800000583d7808 */ /* 0x000fc40001000000 */
[----:B------:R-:W-:Y:S02]  /*2690*/  ISETP.NE.AND P2, PT, R76, RZ, PT ;  /* 0x000000ff4c00720c */ /* 0x000fe40003f45270 */
[----:B------:R-:W1:Y:S01]  /*26a0*/  LDC.64 R76, c[0x0][0x210] ;  /* 0x00008400ff4c7b82 */ /* 0x000e620000000a00 */
[----:B------:R-:W-:Y:S02]  /*26b0*/  P2R R68, PR, RZ, 0x1 ;  /* 0x00000001ff447803 */ /* 0x000fe40000000000 */
[----:B------:R-:W-:-:S04]  /*26c0*/  ISETP.NE.AND P0, PT, R73, RZ, PT ;  /* 0x000000ff4900720c */ /* 0x000fc80003f05270 */
[----:B------:R-:W-:Y:S02]  /*26d0*/  P2R R71, PR, RZ, 0x1 ;  /* 0x00000001ff477803 */ /* 0x000fe40000000000 */
[----:B------:R-:W-:-:S04]  /*26e0*/  ISETP.NE.AND P0, PT, R72, RZ, PT ;  /* 0x000000ff4800720c */ /* 0x000fc80003f05270 */
[----:B------:R-:W-:Y:S02]  /*26f0*/  P2R R72, PR, RZ, 0x1 ;  /* 0x00000001ff487803 */ /* 0x000fe40000000000 */
[----:B------:R-:W-:Y:S02]  /*2700*/  ISETP.NE.AND P0, PT, R7, RZ, PT ;  /* 0x000000ff0700720c */ /* 0x000fe40003f05270 */
[----:B------:R-:W-:Y:S02]  /*2710*/  ISETP.NE.AND P1, PT, R89, RZ, PT ;  /* 0x000000ff5900720c */ /* 0x000fe40003f25270 */
[----:B------:R-:W-:Y:S02]  /*2720*/  P2R R73, PR, RZ, 0x1 ;  /* 0x00000001ff497803 */ /* 0x000fe40000000000 */
[----:B------:R-:W-:Y:S02]  /*2730*/  ISETP.NE.AND P0, PT, R6, RZ, PT ;  /* 0x000000ff0600720c */ /* 0x000fe40003f05270 */
[----:B------:R-:W-:-:S02]  /*2740*/  CS2R R6, SRZ ;  /* 0x0000000000067805 */ /* 0x000fc4000001ff00 */
[----:B------:R-:W-:Y:S02]  /*2750*/  CS2R R8, SRZ ;  /* 0x0000000000087805 */ /* 0x000fe4000001ff00 */
[----:B------:R-:W-:Y:S02]  /*2760*/  P2R R74, PR, RZ, 0x1 ;  /* 0x00000001ff4a7803 */ /* 0x000fe40000000000 */
[----:B------:R-:W-:Y:S02]  /*2770*/  CS2R R10, SRZ ;  /* 0x00000000000a7805 */ /* 0x000fe4000001ff00 */
[----:B------:R-:W-:Y:S02]  /*2780*/  ISETP.NE.AND P0, PT, R4, RZ, PT ;  /* 0x000000ff0400720c */ /* 0x000fe40003f05270 */
[----:B------:R-:W-:Y:S01]  /*2790*/  CS2R R4, SRZ ;  /* 0x0000000000047805 */ /* 0x000fe2000001ff00 */
[----:B-1----:R-:W-:-:S05]  /*27a0*/  IMAD.WIDE R12, R81, 0x4, R76 ;  /* 0x00000004510c7825 */ /* 0x002fca00078e024c */
[----:B------:R-:W2:Y:S04]  /*27b0*/  @!P1 LDG.E.EL.128 R4, desc[UR6][R48.64+0x10] ;  /* 0x0000100630049981 */ /* 0x000ea8000c2e1d00 */
[----:B------:R1:W2:Y:S02]  /*27c0*/  @!P1 LDG.E.EL.128 R8, desc[UR6][R12.64] ;  /* 0x000000060c089981 */ /* 0x0002a4000c2e1d00 */
[----:B-1----:R-:W1:Y:S01]  /*27d0*/  LDC.64 R12, c[0x0][0x220] ;  /* 0x00008800ff0c7b82 */ /* 0x002e620000000a00 */
[----:B------:R-:W-:Y:S01]  /*27e0*/  @!P6 FMUL R27, R27, 16777216 ;  /* 0x4b8000001b1be820 */ /* 0x000fe20000400000 */
[----:B------:R-:W-:Y:S01]  /*27f0*/  @!P6 FMUL R61, R61, 16777216 ;  /* 0x4b8000003d3de820 */ /* 0x000fe20000400000 */
[----:B------:R-:W-:Y:S01]  /*2800*/  ISETP.NE.AND P6, PT, R75, RZ, PT ;  /* 0x000000ff4b00720c */ /* 0x000fe20003fc5270 */
[----:B------:R-:W-:Y:S01]  /*2810*/  @!P5 FMUL R24, R24, 16777216 ;  /* 0x4b8000001818d820 */ /* 0x000fe20000400000 */
[----:B------:R-:W-:Y:S01]  /*2820*/  @!P5 FMUL R55, R55, 16777216 ;  /* 0x4b8000003737d820 */ /* 0x000fe20000400000 */
[----:B------:R-:W-:Y:S01]  /*2830*/  @!P4 FMUL R25, R25, 16777216 ;  /* 0x4b8000001919c820 */ /* 0x000fe20000400000 */
[----:B------:R-:W-:Y:S01]  /*2840*/  @!P4 FMUL R59, R59, 16777216 ;  /* 0x4b8000003b3bc820 */ /* 0x000fe20000400000 */
[----:B------:R-:W-:-:S02]  /*2850*/  SEL R18, R18, 0x7, P2 ;  /* 0x0000000712127807 */ /* 0x000fc40001000000 */
[----:B------:R-:W-:Y:S02]  /*2860*/  CS2R R20, SRZ ;  /* 0x0000000000147805 */ /* 0x000fe4000001ff00 */
[----:B------:R-:W-:Y:S02]  /*2870*/  CS2R R22, SRZ ;  /* 0x0000000000167805 */ /* 0x000fe4000001ff00 */
[----:B------:R-:W-:Y:S02]  /*2880*/  ISETP.NE.AND P5, PT, R86, RZ, PT ;  /* 0x000000ff5600720c */ /* 0x000fe40003fa5270 */
[----:B------:R-:W-:Y:S02]  /*2890*/  ISETP.NE.AND P4, PT, R85, RZ, PT ;  /* 0x000000ff5500720c */ /* 0x000fe40003f85270 */
[----:B------:R-:W-:Y:S02]  /*28a0*/  ISETP.NE.AND P2, PT, R84, RZ, PT ;  /* 0x000000ff5400720c */ /* 0x000fe40003f45270 */
[----:B------:R-:W-:-:S02]  /*28b0*/  SEL R19, R19, 0x7, P6 ;  /* 0x0000000713137807 */ /* 0x000fc40003000000 */
[----:B------:R-:W-:Y:S01]  /*28c0*/  SEL R56, R17, 0x8, P2 ;  /* 0x0000000811387807 */ /* 0x000fe20001000000 */
[----:B-1----:R-:W-:Y:S01]  /*28d0*/  IMAD.WIDE R12, R2, 0x4, R12 ;  /* 0x00000004020c7825 */ /* 0x002fe200078e020c */
[----:B------:R-:W-:Y:S02]  /*28e0*/  SEL R54, R18, 0x8, P4 ;  /* 0x0000000812367807 */ /* 0x000fe40002000000 */
[----:B------:R-:W-:Y:S02]  /*28f0*/  CS2R R16, SRZ ;  /* 0x0000000000107805 */ /* 0x000fe4000001ff00 */
[----:B------:R-:W-:Y:S02]  /*2900*/  SEL R33, R19, 0x8, P5 ;  /* 0x0000000813217807 */ /* 0x000fe40002800000 */
[----:B------:R-:W-:Y:S01]  /*2910*/  CS2R R18, SRZ ;  /* 0x0000000000127805 */ /* 0x000fe2000001ff00 */
[----:B------:R1:W3:Y:S02]  /*2920*/  @!P1 LDG.E.EL.128 R20, desc[UR6][R12.64] ;  /* 0x000000060c149981 */ /* 0x0002e4000c2e1d00 */
[----:B-1----:R-:W-:-:S05]  /*2930*/  IMAD.WIDE R12, R3, 0x4, R76 ;  /* 0x00000004030c7825 */ /* 0x002fca00078e024c */
[----:B------:R1:W3:Y:S02]  /*2940*/  @!P1 LDG.E.EL.128 R16, desc[UR6][R12.64] ;  /* 0x000000060c109981 */ /* 0x0002e4000c2e1d00 */
[----:B-1----:R-:W1:Y:S01]  /*2950*/  LDC.64 R12, c[0x0][0x228] ;  /* 0x00008a00ff0c7b82 */ /* 0x002e620000000a00 */
[----:B------:R-:W-:Y:S02]  /*2960*/  CS2R R14, SRZ ;  /* 0x00000000000e7805 */ /* 0x000fe4000001ff00 */
[----:B------:R-:W-:-:S04]  /*2970*/  IADD3 R34, P2, R52, UR4, RZ ;  /* 0x0000000434227c10 */ /* 0x000fc8000ff5e0ff */
[----:B------:R-:W-:Y:S01]  /*2980*/  IADD3.X R35, R53, UR5, RZ, P2, !PT ;  /* 0x0000000535237c10 */ /* 0x000fe200097fe4ff */
[----:B------:R-:W-:Y:S01]  /*2990*/  ULDC.64 UR4, c[0x0][0x228] ;  /* 0x00008a0000047ab9 */ /* 0x000fe20000000a00 */
[----:B--2---:R-:W-:Y:S01]  /*29a0*/  FADD R7, R7, R11 ;  /* 0x0000000b07077221 */ /* 0x004fe20000000000 */
[----:B------:R-:W-:Y:S01]  /*29b0*/  FADD R6, R6, R10 ;  /* 0x0000000a06067221 */ /* 0x000fe20000000000 */
[----:B-1----:R-:W-:Y:S01]  /*29c0*/  IMAD.WIDE R10, R2, 0x4, R12 ;  /* 0x00000004020a7825 */ /* 0x002fe200078e020c */
[----:B------:R-:W-:-:S03]  /*29d0*/  CS2R R12, SRZ ;  /* 0x00000000000c7805 */ /* 0x000fc6000001ff00 */
[----:B------:R-:W-:Y:S01]  /*29e0*/  FADD R5, R5, R9 ;  /* 0x0000000905057221 */ /* 0x000fe20000000000 */
[----:B------:R-:W-:Y:S01]  /*29f0*/  FADD R4, R4, R8 ;  /* 0x0000000804047221 */ /* 0x000fe20000000000 */
[----:B------:R-:W-:Y:S01]  /*2a00*/  CS2R R8, SRZ ;  /* 0x0000000000087805 */ /* 0x000fe2000001ff00 */
[----:B------:R1:W2:Y:S02]  /*2a10*/  @!P1 LDG.E.EL.128 R12, desc[UR6][R10.64] ;  /* 0x000000060a0c9981 */ /* 0x0002a4000c2e1d00 */
[----:B-1----:R-:W-:-:S06]  /*2a20*/  CS2R R10, SRZ ;  /* 0x00000000000a7805 */ /* 0x002fcc000001ff00 */
[----:B------:R-:W4:Y:S01]  /*2a30*/  @!P1 LDG.E.EL.128 R8, desc[UR6][R34.64+0x10] ;  /* 0x0000100622089981 */ /* 0x000f22000c2e1d00 */
[----:B------:R-:W-:Y:S02]  /*2a40*/  PRMT R54, R54, 0x3340, R56 ;  /* 0x0000334036367816 */ /* 0x000fe40000000038 */
[----:B------:R-:W-:Y:S02]  /*2a50*/  P2R R75, PR, RZ, 0x1 ;  /* 0x00000001ff4b7803 */ /* 0x000fe40000000000 */
[----:B------:R-:W-:Y:S02]  /*2a60*/  ISETP.NE.AND P0, PT, R69, RZ, PT ;  /* 0x000000ff4500720c */ /* 0x000fe40003f05270 */
[----:B------:R-:W-:Y:S01]  /*2a70*/  PRMT R33, R36, 0x3340, R33 ;  /* 0x0000334024217816 */ /* 0x000fe20000000021 */
[----:B---3--:R-:W-:Y:S01]  /*2a80*/  FADD R16, R20, R16 ;  /* 0x0000001014107221 */ /* 0x008fe20000000000 */
[----:B------:R-:W-:Y:S01]  /*2a90*/  FADD R18, R22, R18 ;  /* 0x0000001216127221 */ /* 0x000fe20000000000 */
[----:B------:R-:W-:Y:S01]  /*2aa0*/  FADD R17, R21, R17 ;  /* 0x0000001115117221 */ /* 0x000fe20000000000 */
[----:B----4-:R-:W-:Y:S01]  /*2ab0*/  FADD R9, R9, 9.9999997473787516356e-06 ;  /* 0x3727c5ac09097421 */ /* 0x010fe20000000000 */
[----:B------:R-:W-:-:S03]  /*2ac0*/  FADD R10, R10, 9.9999997473787516356e-06 ;  /* 0x3727c5ac0a0a7421 */ /* 0x000fc60000000000 */
[----:B------:R-:W-:Y:S08]  /*2ad0*/  MUFU.SQRT R49, R9 ;  /* 0x0000000900317308 */ /* 0x000ff00000002000 */
[----:B------:R-:W1:Y:S01]  /*2ae0*/  MUFU.RCP R9, R26 ;  /* 0x0000001a00097308 */ /* 0x000e620000001000 */
[----:B------:R-:W-:-:S07]  /*2af0*/  FADD R56, R8, 9.9999997473787516356e-06 ;  /* 0x3727c5ac08387421 */ /* 0x000fce0000000000 */
[----:B------:R-:W-:Y:S08]  /*2b00*/  MUFU.SQRT R35, R10 ;  /* 0x0000000a00237308 */ /* 0x000ff00000002000 */
[----:B------:R-:W3:Y:S01]  /*2b10*/  MUFU.RCP R10, R27 ;  /* 0x0000001b000a7308 */ /* 0x000ee20000001000 */
[----:B-1----:R-:W-:-:S07]  /*2b20*/  FMUL R60, R9, R60 ;  /* 0x0000003c093c7220 */ /* 0x002fce0000400000 */
[----:B------:R-:W1:Y:S01]  /*2b30*/  MUFU.RCP R8, R24 ;  /* 0x0000001800087308 */ /* 0x000e620000001000 */
[----:B------:R-:W-:Y:S02]  /*2b40*/  SEL R9, RZ, 0x1, !P0 ;  /* 0x00000001ff097807 */ /* 0x000fe40004000000 */
[----:B------:R-:W-:Y:S01]  /*2b50*/  ISETP.NE.AND P0, PT, R75, RZ, PT ;  /* 0x000000ff4b00720c */ /* 0x000fe20003f05270 */
[----:B------:R-:W-:Y:S01]  /*2b60*/  FADD R11, R11, 9.9999997473787516356e-06 ;  /* 0x3727c5ac0b0b7421 */ /* 0x000fe20000000000 */
[----:B---3--:R-:W-:Y:S02]  /*2b70*/  FMUL R61, R10, R61 ;  /* 0x0000003d0a3d7220 */ /* 0x008fe40000400000 */
[----:B------:R-:W-:Y:S02]  /*2b80*/  SEL R10, RZ, 0x1, !P0 ;  /* 0x00000001ff0a7807 */ /* 0x000fe40004000000 */
[----:B------:R-:W-:Y:S01]  /*2b90*/  ISETP.NE.AND P0, PT, R74, RZ, PT ;  /* 0x000000ff4a00720c */ /* 0x000fe20003f05270 */
[----:B-1----:R-:W-:-:S02]  /*2ba0*/  FMUL R8, R8, R55 ;  /* 0x0000003708087220 */ /* 0x002fc40000400000 */
[----:B------:R1:W-:Y:S02]  /*2bb0*/  MUFU.SQRT R55, R11 ;  /* 0x0000000b00377308 */ /* 0x0003e40000002000 */
[----:B-1----:R-:W-:Y:S02]  /*2bc0*/  SEL R11, R9, 0x2, P0 ;  /* 0x00000002090b7807 */ /* 0x002fe40000000000 */
[----:B------:R-:W-:-:S04]  /*2bd0*/  ISETP.NE.AND P0, PT, R73, RZ, PT ;  /* 0x000000ff4900720c */ /* 0x000fc80003f05270 */
[----:B------:R-:W1:Y:S08]  /*2be0*/  MUFU.SQRT R36, R56 ;  /* 0x0000003800247308 */ /* 0x000e700000002000 */
[----:B------:R3:W4:Y:S02]  /*2bf0*/  MUFU.RCP R56, R25 ;  /* 0x0000001900387308 */ /* 0x0007240000001000 */
[----:B---3--:R-:W-:-:S02]  /*2c00*/  SEL R25, R10, 0x2, P0 ;  /* 0x000000020a197807 */ /* 0x008fc40000000000 */
        /* <DEDUP_REMOVED lines=17> */
[----:B------:R-:W-:Y:S02]  /*2d20*/  ISETP.NE.AND P0, PT, R62, RZ, PT ;  /* 0x000000ff3e00720c */ /* 0x000fe40003f05270 */
[----:B------:R-:W-:-:S02]  /*2d30*/  FSETP.GT.AND P4, PT, R49, 8.50705917302346158658e+37, PT ;  /* 0x7e8000003100780b */ /* 0x000fc40003f84000 */
[----:B------:R-:W-:Y:S02]  /*2d40*/  FSETP.GT.AND P5, PT, R35, 8.50705917302346158658e+37, PT ;  /* 0x7e8000002300780b */ /* 0x000fe40003fa4000 */
[----:B------:R-:W-:Y:S02]  /*2d50*/  SEL R9, R9, 0x3, P0 ;  /* 0x0000000309097807 */ /* 0x000fe40000000000 */
[----:B------:R-:W-:Y:S02]  /*2d60*/  ISETP.NE.AND P0, PT, R58, RZ, PT ;  /* 0x000000ff3a00720c */ /* 0x000fe40003f05270 */
[C---:B------:R-:W-:Y:S02]  /*2d70*/  FSETP.GEU.AND P2, PT, R36.reuse, 1.175494350822287508e-38, PT ;  /* 0x008000002400780b */ /* 0x040fe40003f4e000 */
[----:B------:R-:W-:Y:S02]  /*2d80*/  SEL R25, R25, 0x4, P0 ;  /* 0x0000000419197807 */ /* 0x000fe40000000000 */
[----:B------:R-:W-:Y:S01]  /*2d90*/  ISETP.NE.AND P0, PT, R57, RZ, PT ;  /* 0x000000ff3900720c */ /* 0x000fe20003f05270 */
[----:B------:R-:W-:Y:S01]  /*2da0*/  @P3 FMUL R36, R36, 0.25 ;  /* 0x3e80000024243820 */ /* 0x000fe20000400000 */
[----:B------:R-:W-:-:S02]  /*2db0*/  FSEL R48, R88, 1, P3 ;  /* 0x3f80000058307808 */ /* 0x000fc40001800000 */
[C---:B------:R-:W-:Y:S01]  /*2dc0*/  FSETP.GEU.AND P3, PT, R49.reuse, 1.175494350822287508e-38, PT ;  /* 0x008000003100780b */ /* 0x040fe20003f6e000 */
[----:B------:R-:W-:Y:S01]  /*2dd0*/  @P4 FMUL R49, R49, 0.25 ;  /* 0x3e80000031314820 */ /* 0x000fe20000400000 */
[----:B------:R-:W-:Y:S02]  /*2de0*/  FSEL R34, R88, 1, P4 ;  /* 0x3f80000058227808 */ /* 0x000fe40002000000 */
[----:B------:R-:W-:Y:S02]  /*2df0*/  SEL R10, R10, 0x4, P0 ;  /* 0x000000040a0a7807 */ /* 0x000fe40000000000 */
[C---:B------:R-:W-:Y:S02]  /*2e00*/  FSETP.GEU.AND P4, PT, R35.reuse, 1.175494350822287508e-38, PT ;  /* 0x008000002300780b */ /* 0x040fe40003f8e000 */
[----:B------:R-:W-:Y:S01]  /*2e10*/  ISETP.NE.AND P0, PT, R32, RZ, PT ;  /* 0x000000ff2000720c */ /* 0x000fe20003f05270 */
[----:B------:R-:W-:Y:S01]  /*2e20*/  @P5 FMUL R35, R35, 0.25 ;  /* 0x3e80000023235820 */ /* 0x000fe20000400000 */
[----:B------:R-:W-:-:S02]  /*2e30*/  FSEL R24, R88, 1, P5 ;  /* 0x3f80000058187808 */ /* 0x000fc40002800000 */
[----:B------:R-:W-:Y:S02]  /*2e40*/  FSETP.GT.AND P5, PT, R55, 8.50705917302346158658e+37, PT ;  /* 0x7e8000003700780b */ /* 0x000fe40003fa4000 */
[----:B------:R-:W-:Y:S02]  /*2e50*/  SEL R11, R11, 0x5, P0 ;  /* 0x000000050b0b7807 */ /* 0x000fe40000000000 */
[----:B------:R-:W-:-:S04]  /*2e60*/  ISETP.NE.AND P0, PT, R31, RZ, PT ;  /* 0x000000ff1f00720c */ /* 0x000fc80003f05270 */
[----:B------:R-:W-:Y:S02]  /*2e70*/  SEL R9, R9, 0x4, P0 ;  /* 0x0000000409097807 */ /* 0x000fe40000000000 */
[----:B------:R-:W-:Y:S01]  /*2e80*/  ISETP.NE.AND P0, PT, R30, RZ, PT ;  /* 0x000000ff1e00720c */ /* 0x000fe20003f05270 */
[----:B------:R-:W-:Y:S01]  /*2e90*/  @!P4 FMUL R35, R35, 16777216 ;  /* 0x4b8000002323c820 */ /* 0x000fe20000400000 */
[----:B------:R-:W-:Y:S01]  /*2ea0*/  @!P4 FMUL R24, R24, 16777216 ;  /* 0x4b8000001818c820 */ /* 0x000fe20000400000 */
[----:B------:R-:W-:Y:S02]  /*2eb0*/  ISETP.NE.AND P4, PT, R80, RZ, PT ;  /* 0x000000ff5000720c */ /* 0x000fe40003f85270 */
[----:B------:R-:W-:Y:S02]  /*2ec0*/  SEL R25, R25, 0x5, P0 ;  /* 0x0000000519197807 */ /* 0x000fe40000000000 */
[C---:B------:R-:W-:Y:S01]  /*2ed0*/  FSETP.GEU.AND P6, PT, R55.reuse, 1.175494350822287508e-38, PT ;  /* 0x008000003700780b */ /* 0x040fe20003fce000 */
[----:B------:R-:W-:Y:S01]  /*2ee0*/  @P5 FMUL R55, R55, 0.25 ;  /* 0x3e80000037375820 */ /* 0x000fe20000400000 */
[----:B------:R-:W-:Y:S01]  /*2ef0*/  ISETP.NE.AND P0, PT, R29, RZ, PT ;  /* 0x000000ff1d00720c */ /* 0x000fe20003f05270 */
[----:B------:R-:W-:Y:S01]  /*2f00*/  @!P3 FMUL R49, R49, 16777216 ;  /* 0x4b8000003131b820 */ /* 0x000fe20000400000 */
[----:B------:R-:W-:Y:S01]  /*2f10*/  FSEL R88, R88, 1, P5 ;  /* 0x3f80000058587808 */ /* 0x000fe20002800000 */
[----:B------:R-:W-:Y:S01]  /*2f20*/  @!P3 FMUL R34, R34, 16777216 ;  /* 0x4b8000002222b820 */ /* 0x000fe20000400000 */
[----:B------:R-:W-:Y:S01]  /*2f30*/  ISETP.NE.AND P5, PT, R42, RZ, PT ;  /* 0x000000ff2a00720c */ /* 0x000fe20003fa5270 */
[----:B------:R-:W-:Y:S01]  /*2f40*/  @!P2 FMUL R36, R36, 16777216 ;  /* 0x4b8000002424a820 */ /* 0x000fe20000400000 */
[----:B------:R-:W-:Y:S01]  /*2f50*/  @!P2 FMUL R48, R48, 16777216 ;  /* 0x4b8000003030a820 */ /* 0x000fe20000400000 */
[----:B------:R-:W-:-:S02]  /*2f60*/  ISETP.NE.AND P3, PT, R78, RZ, PT ;  /* 0x000000ff4e00720c */ /* 0x000fc40003f65270 */
[----:B------:R-:W-:Y:S01]  /*2f70*/  SEL R42, R9, 0x5, P4 ;  /* 0x00000005092a7807 */ /* 0x000fe20002000000 */
[----:B--2---:R-:W-:Y:S01]  /*2f80*/  FADD R9, R16, -R12 ;  /* 0x8000000c10097221 */ /* 0x004fe20000000000 */
[----:B------:R-:W-:Y:S02]  /*2f90*/  ISETP.NE.AND P2, PT, R70, RZ, PT ;  /* 0x000000ff4600720c */ /* 0x000fe40003f45270 */
[----:B------:R-:W-:Y:S01]  /*2fa0*/  SEL R10, R10, 0x5, P0 ;  /* 0x000000050a0a7807 */ /* 0x000fe20000000000 */
[----:B----4-:R-:W-:Y:S01]  /*2fb0*/  FMUL R59, R56, R59 ;  /* 0x0000003b383b7220 */ /* 0x010fe20000400000 */
[----:B------:R-:W-:Y:S02]  /*2fc0*/  ISETP.NE.AND P0, PT, R28, RZ, PT ;  /* 0x000000ff1c00720c */ /* 0x000fe40003f05270 */
[----:B------:R-:W-:Y:S01]  /*2fd0*/  SEL R56, R25, 0x6, P3 ;  /* 0x0000000619387807 */ /* 0x000fe20001800000 */
[----:B------:R-:W-:Y:S01]  /*2fe0*/  FMUL R25, R9, R8 ;  /* 0x0000000809197220 */ /* 0x000fe20000400000 */
[----:B------:R-:W-:Y:S01]  /*2ff0*/  SEL R32, R10, 0x6, P2 ;  /* 0x000000060a207807 */ /* 0x000fe20001000000 */
[----:B------:R-:W-:Y:S01]  /*3000*/  FADD R10, R17, -R13 ;  /* 0x8000000d110a7221 */ /* 0x000fe20000000000 */
[----:B------:R-:W-:Y:S01]  /*3010*/  SEL R11, R11, 0x6, P0 ;  /* 0x000000060b0b7807 */ /* 0x000fe20000000000 */
[----:B------:R-:W-:Y:S01]  /*3020*/  FADD R9, R18, -R14 ;  /* 0x8000000e12097221 */ /* 0x000fe20000000000 */
[----:B------:R-:W-:Y:S01]  /*3030*/  IADD3 R20, P2, R52, UR4, RZ ;  /* 0x0000000434147c10 */ /* 0x000fe2000ff5e0ff */
[----:B------:R-:W-:Y:S01]  /*3040*/  FMUL R26, R10, R59 ;  /* 0x0000003b0a1a7220 */ /* 0x000fe20000400000 */
[----:B------:R-:W-:Y:S01]  /*3050*/  ISETP.NE.AND P0, PT, R51, RZ, PT ;  /* 0x000000ff3300720c */ /* 0x000fe20003f05270 */
[----:B------:R-:W-:Y:S01]  /*3060*/  FMUL R27, R9, R60 ;  /* 0x0000003c091b7220 */ /* 0x000fe20000400000 */
[----:B------:R-:W-:-:S02]  /*3070*/  SEL R51, R11, 0x7, P5 ;  /* 0x000000070b337807 */ /* 0x000fc40002800000 */
[----:B------:R-:W-:Y:S02]  /*3080*/  CS2R R8, SRZ ;  /* 0x0000000000087805 */ /* 0x000fe4000001ff00 */
[----:B------:R-:W-:Y:S02]  /*3090*/  CS2R R10, SRZ ;  /* 0x00000000000a7805 */ /* 0x000fe4000001ff00 */
[----:B------:R-:W-:Y:S01]  /*30a0*/  IADD3.X R21, R53, UR5, RZ, P2, !PT ;  /* 0x0000000535157c10 */ /* 0x000fe200097fe4ff */
[----:B------:R-:W1:Y:S01]  /*30b0*/  LDC.64 R12, c[0x0][0x238] ;  /* 0x00008e00ff0c7b82 */ /* 0x000e620000000a00 */
[----:B------:R-:W-:Y:S01]  /*30c0*/  FADD R19, R23, R19 ;  /* 0x0000001317137221 */ /* 0x000fe20000000000 */
[----:B------:R-:W-:Y:S01]  /*30d0*/  ISETP.NE.AND P5, PT, R44, RZ, PT ;  /* 0x000000ff2c00720c */ /* 0x000fe20003fa5270 */
[----:B------:R-:W2:Y:S01]  /*30e0*/  MUFU.RCP R49, R49 ;  /* 0x0000003100317308 */ /* 0x000ea20000001000 */
[----:B------:R3:W4:Y:S01]  /*30f0*/  @!P1 LDG.E.EL.128 R8, desc[UR6][R20.64+0x10] ;  /* 0x0000100614089981 */ /* 0x000722000c2e1d00 */
[----:B------:R-:W-:Y:S01]  /*3100*/  FADD R44, R19, -R15 ;  /* 0x8000000f132c7221 */ /* 0x000fe20000000000 */
[----:B------:R-:W-:Y:S01]  /*3110*/  ISETP.NE.AND P4, PT, R41, RZ, PT ;  /* 0x000000ff2900720c */ /* 0x000fe20003f85270 */
[----:B------:R-:W-:-:S04]  /*3120*/  @!P6 FMUL R55, R55, 16777216 ;  /* 0x4b8000003737e820 */ /* 0x000fc80000400000 */
[----:B------:R-:W-:Y:S01]  /*3130*/  MUFU.RCP R35, R35 ;  /* 0x0000002300237308 */ /* 0x000fe20000001000 */
[----:B------:R-:W-:Y:S01]  /*3140*/  @!P6 FMUL R88, R88, 16777216 ;  /* 0x4b8000005858e820 */ /* 0x000fe20000400000 */
[----:B------:R-:W-:Y:S01]  /*3150*/  ISETP.NE.AND P3, PT, R43, RZ, PT ;  /* 0x000000ff2b00720c */ /* 0x000fe20003f65270 */
[----:B---3--:R-:W3:Y:S01]  /*3160*/  LDC.64 R20, c[0x0][0x240] ;  /* 0x00009000ff147b82 */ /* 0x008ee20000000a00 */
[----:B------:R-:W-:-:S04]  /*3170*/  ULDC.64 UR4, c[0x0][0x238] ;  /* 0x00008e0000047ab9 */ /* 0x000fc80000000a00 */
[----:B------:R-:W5:Y:S01]  /*3180*/  MUFU.RCP R15, R36 ;  /* 0x00000024000f7308 */ /* 0x000f620000001000 */
[----:B--2---:R-:W-:Y:S01]  /*3190*/  FMUL R34, R49, R34 ;  /* 0x0000002231227220 */ /* 0x004fe20000400000 */
[----:B-1----:R-:W-:Y:S01]  /*31a0*/  IMAD.WIDE R22, R2, 0x4, R12 ;  /* 0x0000000402167825 */ /* 0x002fe200078e020c */
[----:B------:R-:W-:-:S03]  /*31b0*/  CS2R R12, SRZ ;  /* 0x00000000000c7805 */ /* 0x000fc6000001ff00 */
[----:B-----5:R-:W-:Y:S01]  /*31c0*/  FMUL R41, R15, R48 ;  /* 0x000000300f297220 */ /* 0x020fe20000400000 */
[----:B------:R-:W-:-:S06]  /*31d0*/  CS2R R14, SRZ ;  /* 0x00000000000e7805 */ /* 0x000fcc000001ff00 */
[----:B------:R1:W2:Y:S02]  /*31e0*/  @!P1 LDG.E.EL.128 R12, desc[UR6][R22.64] ;  /* 0x00000006160c9981 */ /* 0x0002a4000c2e1d00 */
[----:B-1----:R-:W-:Y:S01]  /*31f0*/  CS2R R22, SRZ ;  /* 0x0000000000167805 */ /* 0x002fe2000001ff00 */
[----:B----4-:R-:W-:Y:S01]  /*3200*/  FADD R8, R4, -R8 ;  /* 0x8000000804087221 */ /* 0x010fe20000000000 */
[----:B------:R-:W-:-:S03]  /*3210*/  FADD R9, R5, -R9 ;  /* 0x8000000905097221 */ /* 0x000fc60000000000 */
[----:B------:R-:W-:Y:S01]  /*3220*/  FMUL R41, R8, R41 ;  /* 0x0000002908297220 */ /* 0x000fe20000400000 */
[----:B------:R-:W-:Y:S01]  /*3230*/  FMUL R36, R9, R34 ;  /* 0x0000002209247220 */ /* 0x000fe20000400000 */
[----:B---3--:R-:W-:Y:S01]  /*3240*/  IMAD.WIDE R8, R2, 0x4, R20 ;  /* 0x0000000402087825 */ /* 0x008fe200078e0214 */
[----:B------:R-:W-:-:S06]  /*3250*/  CS2R R20, SRZ ;  /* 0x0000000000147805 */ /* 0x000fcc000001ff00 */
[----:B------:R1:W2:Y:S01]  /*3260*/  @!P1 LDG.E.EL.128 R20, desc[UR6][R8.64] ;  /* 0x0000000608149981 */ /* 0x0002a2000c2e1d00 */
[----:B------:R-:W3:Y:S01]  /*3270*/  MUFU.RCP R55, R55 ;  /* 0x0000003700377308 */ /* 0x000ee20000001000 */
[----:B------:R-:W-:Y:S01]  /*3280*/  FMUL R43, R35, R24 ;  /* 0x00000018232b7220 */ /* 0x000fe20000400000 */
[----:B------:R-:W-:Y:S01]  /*3290*/  FADD R10, R6, -R10 ;  /* 0x8000000a060a7221 */ /* 0x000fe20000000000 */
[----:B------:R-:W-:Y:S01]  /*32a0*/  FADD R11, R7, -R11 ;  /* 0x8000000b070b7221 */ /* 0x000fe20000000000 */
[----:B-1----:R-:W-:Y:S02]  /*32b0*/  VIADD R9, R3, 0x305c ;  /* 0x0000305c03097836 */ /* 0x002fe40000000000 */
[----:B------:R-:W-:Y:S01]  /*32c0*/  FMUL R43, R10, R43 ;  /* 0x0000002b0a2b7220 */ /* 0x000fe20000400000 */
[----:B---3--:R-:W-:Y:S01]  /*32d0*/  FMUL R88, R55, R88 ;  /* 0x0000005837587220 */ /* 0x008fe20000400000 */
[----:B------:R-:W-:Y:S01]  /*32e0*/  IMAD.WIDE R82, R9, 0x4, R82 ;  /* 0x0000000409527825 */ /* 0x000fe200078e0252 */
[----:B------:R-:W-:-:S02]  /*32f0*/  CS2R R8, SRZ ;  /* 0x0000000000087805 */ /* 0x000fc4000001ff00 */
[----:B------:R-:W-:Y:S02]  /*3300*/  CS2R R28, SRZ ;  /* 0x00000000001c7805 */ /* 0x000fe4000001ff00 */
[----:B------:R-:W-:Y:S01]  /*3310*/  CS2R R30, SRZ ;  /* 0x00000000001e7805 */ /* 0x000fe2000001ff00 */
[----:B--2---:R-:W-:Y:S01]  /*3320*/  FFMA R49, R25, R12, R20 ;  /* 0x0000000c19317223 */ /* 0x004fe20000000014 */
[----:B------:R-:W-:Y:S01]  /*3330*/  FMUL R12, R11, R88 ;  /* 0x000000580b0c7220 */ /* 0x000fe20000400000 */
[----:B------:R-:W-:-:S06]  /*3340*/  CS2R R10, SRZ ;  /* 0x00000000000a7805 */ /* 0x000fcc000001ff00 */
[----:B------:R-:W2:Y:S01]  /*3350*/  @P0 LDG.E.EL.128 R8, desc[UR6][R82.64] ;  /* 0x0000000652080981 */ /* 0x000ea2000c2e1d00 */
[----:B------:R-:W-:Y:S01]  /*3360*/  IADD3 R20, P2, R52, UR4, RZ ;  /* 0x0000000434147c10 */ /* 0x000fe2000ff5e0ff */
[----:B------:R-:W-:-:S03]  /*3370*/  FFMA R2, R26, R13, R21 ;  /* 0x0000000d1a027223 */ /* 0x000fc60000000015 */
[----:B------:R-:W-:Y:S01]  /*3380*/  IADD3.X R21, R53, UR5, RZ, P2, !PT ;  /* 0x0000000535157c10 */ /* 0x000fe200097fe4ff */
[----:B------:R-:W-:Y:S02]  /*3390*/  ULDC.64 UR4, c[0x0][0x240] ;  /* 0x0000900000047ab9 */ /* 0x000fe40000000a00 */
[----:B------:R-:W-:Y:S01]  /*33a0*/  IADD3 R52, P2, R52, UR4, RZ ;  /* 0x0000000434347c10 */ /* 0x000fe2000ff5e0ff */
[----:B------:R-:W-:Y:S01]  /*33b0*/  FFMA R13, R27, R14, R22 ;  /* 0x0000000e1b0d7223 */ /* 0x000fe20000000016 */
[----:B------:R-:W-:Y:S02]  /*33c0*/  CS2R R24, SRZ ;  /* 0x0000000000187805 */ /* 0x000fe4000001ff00 */
[----:B------:R-:W-:Y:S02]  /*33d0*/  CS2R R26, SRZ ;  /* 0x00000000001a7805 */ /* 0x000fe4000001ff00 */
[----:B------:R-:W-:-:S04]  /*33e0*/  IADD3.X R53, R53, UR5, RZ, P2, !PT ;  /* 0x0000000535357c10 */ /* 0x000fc800097fe4ff */
[----:B------:R1:W3:Y:S04]  /*33f0*/  @!P1 LDG.E.EL.128 R24, desc[UR6][R20.64+0x10] ;  /* 0x0000100614189981 */ /* 0x0002e8000c2e1d00 */
[----:B------:R4:W3:Y:S01]  /*3400*/  @!P1 LDG.E.EL.128 R28, desc[UR6][R52.64+0x10] ;  /* 0x00001006341c9981 */ /* 0x0008e2000c2e1d00 */
[----:B------:R-:W-:Y:S02]  /*3410*/  SEL R56, R56, 0x7, P3 ;  /* 0x0000000738387807 */ /* 0x000fe40001800000 */
[----:B------:R-:W-:-:S04]  /*3420*/  ISETP.NE.AND P6, PT, R79, RZ, PT ;  /* 0x000000ff4f00720c */ /* 0x000fc80003fc5270 */
[----:B------:R-:W-:Y:S02]  /*3430*/  SEL R42, R42, 0x6, P6 ;  /* 0x000000062a2a7807 */ /* 0x000fe40003000000 */
[----:B------:R-:W-:Y:S02]  /*3440*/  SEL R32, R32, 0x7, P4 ;  /* 0x0000000720207807 */ /* 0x000fe40002000000 */
[----:B------:R-:W-:Y:S01]  /*3450*/  SEL R42, R42, 0x7, P5 ;  /* 0x000000072a2a7807 */ /* 0x000fe20002800000 */
[----:B------:R-:W5:Y:S01]  /*3460*/  S2UR UR5, SR_CgaCtaId ;  /* 0x00000000000579c3 */ /* 0x000f620000008800 */
[----:B------:R-:W-:Y:S01]  /*3470*/  PRMT R54, R33, 0x5410, R54 ;  /* 0x0000541021367816 */ /* 0x000fe20000000036 */
[----:B------:R-:W-:Y:S02]  /*3480*/  UMOV UR4, 0x400 ;  /* 0x0000040000047882 */ /* 0x000fe40000000000 */
[----:B-----5:R-:W-:Y:S01]  /*3490*/  UPRMT UR4, UR5, 0x654, UR4 ;  /* 0x0000065405047896 */ /* 0x020fe20008000004 */
[----:B------:R-:W-:-:S04]  /*34a0*/  FMUL R44, R44, R61 ;  /* 0x0000003d2c2c7220 */ /* 0x000fc80000400000 */
[----:B------:R-:W-:Y:S01]  /*34b0*/  FFMA R44, R44, R15, R23 ;  /* 0x0000000f2c2c7223 */ /* 0x000fe20000000017 */
[----:B--2---:R-:W-:Y:S02]  /*34c0*/  SEL R14, R9, 0xff800000, P0 ;  /* 0xff800000090e7807 */ /* 0x004fe40000000000 */
[----:B-1----:R-:W-:Y:S02]  /*34d0*/  SEL R21, R8, 0xff800000, P0 ;  /* 0xff80000008157807 */ /* 0x002fe40000000000 */
[----:B------:R-:W-:Y:S02]  /*34e0*/  FSETP.GEU.AND P3, PT, R39, R14, PT ;  /* 0x0000000e2700720b */ /* 0x000fe40003f6e000 */
[----:B------:R-:W-:Y:S02]  /*34f0*/  FSETP.GEU.AND P2, PT, R38, R21, PT ;  /* 0x000000152600720b */ /* 0x000fe40003f4e000 */
[----:B------:R-:W-:Y:S02]  /*3500*/  SEL R51, R51, 0x8, P3 ;  /* 0x0000000833337807 */ /* 0x000fe40001800000 */
[----:B------:R-:W-:-:S02]  /*3510*/  SEL R56, R56, 0x8, P2 ;  /* 0x0000000838387807 */ /* 0x000fc40001000000 */
[----:B------:R-:W-:Y:S02]  /*3520*/  SEL R20, R10, 0xff800000, P0 ;  /* 0xff8000000a147807 */ /* 0x000fe40000000000 */
[----:B------:R-:W-:Y:S02]  /*3530*/  PRMT R56, R56, 0x3340, R51 ;  /* 0x0000334038387816 */ /* 0x000fe40000000033 */
[----:B----4-:R-:W-:Y:S01]  /*3540*/  SEL R53, R11, 0xff800000, P0 ;  /* 0xff8000000b357807 */ /* 0x010fe20000000000 */
[----:B------:R-:W1:Y:S01]  /*3550*/  S2R R51, SR_TID.X ;  /* 0x0000000000337919 */ /* 0x000e620000002100 */
[----:B------:R-:W-:Y:S02]  /*3560*/  FSETP.GEU.AND P0, PT, R37, R20, PT ;  /* 0x000000142500720b */ /* 0x000fe40003f0e000 */
[----:B------:R-:W-:Y:S02]  /*3570*/  FSETP.GEU.AND P4, PT, R40, R53, PT ;  /* 0x000000352800720b */ /* 0x000fe40003f8e000 */
[----:B------:R-:W-:-:S02]  /*3580*/  SEL R9, R32, 0x8, P0 ;  /* 0x0000000820097807 */ /* 0x000fc40000000000 */
[----:B------:R-:W-:Y:S02]  /*3590*/  SEL R42, R42, 0x8, P4 ;  /* 0x000000082a2a7807 */ /* 0x000fe40002000000 */
[----:B------:R-:W-:Y:S02]  /*35a0*/  IADD3 R8, P5, R3, UR8, RZ ;  /* 0x0000000803087c10 */ /* 0x000fe4000ffbe0ff */
[----:B------:R-:W-:-:S04]  /*35b0*/  PRMT R9, R9, 0x3340, R42 ;  /* 0x0000334009097816 */ /* 0x000fc8000000002a */
[----:B------:R-:W-:Y:S02]  /*35c0*/  PRMT R55, R56, 0x5410, R9 ;  /* 0x0000541038377816 */ /* 0x000fe40000000009 */
[----:B------:R-:W-:-:S05]  /*35d0*/  LEA.HI.X.SX32 R9, R3, UR9, 0x1, P5 ;  /* 0x0000000903097c11 */ /* 0x000fca000a8f0eff */
[----:B------:R2:W-:Y:S01]  /*35e0*/  @!P1 STG.E.64 desc[UR6][R8.64], R54 ;  /* 0x0000003608009986 */ /* 0x0005e2000c101b06 */
[----:B-1----:R-:W-:-:S05]  /*35f0*/  IMAD.SHL.U32 R10, R51, 0x8, RZ ;  /* 0x00000008330a7824 */ /* 0x002fca00078e00ff */
[----:B------:R-:W-:-:S04]  /*3600*/  LOP3.LUT R10, R10, 0x3f8, RZ, 0xc0, !PT ;  /* 0x000003f80a0a7812 */ /* 0x000fc800078ec0ff */
[----:B------:R-:W-:Y:S01]  /*3610*/  LEA R22, R10, UR4, 0x2 ;  /* 0x000000040a167c11 */ /* 0x000fe2000f8e10ff */
[----:B------:R-:W-:Y:S01]  /*3620*/  BAR.SYNC.DEFER_BLOCKING 0x0 ;  /* 0x0000000000007b1d */ /* 0x000fe20000010000 */
[----:B------:R-:W-:-:S05]  /*3630*/  IMAD.SHL.U32 R3, R51, 0x4, RZ ;  /* 0x0000000433037824 */ /* 0x000fca00078e00ff */
[----:B------:R-:W-:Y:S01]  /*3640*/  LOP3.LUT R3, R3, 0x1fc, RZ, 0xc0, !PT ;  /* 0x000001fc03037812 */ /* 0x000fe200078ec0ff */
[----:B------:R1:W-:Y:S04]  /*3650*/  STS.128 [R22], R16 ;  /* 0x0000001016007388 */ /* 0x0003e80000000c00 */
[----:B------:R-:W-:Y:S01]  /*3660*/  STS.128 [R22+0x10], R4 ;  /* 0x0000100416007388 */ /* 0x000fe20000000c00 */
[----:B------:R-:W-:Y:S01]  /*3670*/  LEA R42, R3, UR4, 0x2 ;  /* 0x00000004032a7c11 */ /* 0x000fe2000f8e10ff */
[----:B------:R-:W-:Y:S01]  /*3680*/  BAR.SYNC.DEFER_BLOCKING 0x0 ;  /* 0x0000000000007b1d */ /* 0x000fe20000010000 */
[----:B------:R-:W-:Y:S02]  /*3690*/  FSETP.NAN.AND P5, PT, R53, R53, PT ;  /* 0x000000353500720b */ /* 0x000fe40003fa8000 */
[----:B------:R-:W-:-:S03]  /*36a0*/  FSETP.NAN.AND P1, PT, R21, R21, PT ;  /* 0x000000151500720b */ /* 0x000fc60003f28000 */
[----:B------:R-:W4:Y:S04]  /*36b0*/  LDS.128 R8, [R42] ;  /* 0x000000002a087984 */ /* 0x000f280000000c00 */
[----:B------:R-:W5:Y:S01]  /*36c0*/  LDS.128 R32, [R42+0x800] ;  /* 0x000800002a207984 */ /* 0x000f620000000c00 */
[----:B--2---:R-:W-:Y:S02]  /*36d0*/  LOP3.LUT R55, R90, R3, RZ, 0xfc, !PT ;  /* 0x000000035a377212 */ /* 0x004fe400078efcff */
[----:B------:R-:W-:Y:S02]  /*36e0*/  LOP3.LUT R3, R90, 0x200, R3, 0xfe, !PT ;  /* 0x000002005a037812 */ /* 0x000fe400078efe03 */
[----:B------:R-:W-:Y:S02]  /*36f0*/  @!P5 FSEL R53, R53, R40, !P4 ;  /* 0x000000283535d208 */ /* 0x000fe40006000000 */
[----:B------:R-:W-:-:S02]  /*3700*/  ISETP.GE.AND P4, PT, R55, 0x2d8, PT ;  /* 0x000002d83700780c */ /* 0x000fc40003f86270 */
[----:B------:R-:W-:Y:S02]  /*3710*/  @!P1 FSEL R21, R21, R38, !P2 ;  /* 0x0000002615159208 */ /* 0x000fe40005000000 */
[----:B------:R-:W-:Y:S01]  /*3720*/  ISETP.GE.AND P1, PT, R3, 0x2d8, PT ;  /* 0x000002d80300780c */ /* 0x000fe20003f26270 */
[C---:B-1----:R-:W-:Y:S02]  /*3730*/  IMAD R17, R0.reuse, 0x2d8, R3 ;  /* 0x000002d800117824 */ /* 0x042fe400078e0203 */
[----:B------:R-:W-:Y:S02]  /*3740*/  IMAD R55, R0, 0x2d8, R55 ;  /* 0x000002d800377824 */ /* 0x000fe400078e0237 */
[----:B------:R-:W-:-:S04]  /*3750*/  IMAD.WIDE R16, R17, 0x4, R76 ;  /* 0x0000000411107825 */ /* 0x000fc800078e024c */
[----:B------:R-:W-:Y:S01]  /*3760*/  IMAD.WIDE R76, R55, 0x4, R76 ;  /* 0x00000004374c7825 */ /* 0x000fe200078e024c */
[----:B------:R-:W-:Y:S02]  /*3770*/  FSETP.NAN.AND P6, PT, R14, R14, PT ;  /* 0x0000000e0e00720b */ /* 0x000fe40003fc8000 */
[----:B------:R-:W-:Y:S02]  /*3780*/  FSETP.NAN.AND P5, PT, R20, R20, PT ;  /* 0x000000141400720b */ /* 0x000fe40003fa8000 */
[----:B----4-:R-:W-:Y:S04]  /*3790*/  @!P4 STG.E.128 desc[UR6][R76.64], R8 ;  /* 0x000000084c00c986 */ /* 0x010fe8000c101d06 */
[----:B-----5:R-:W-:Y:S05]  /*37a0*/  @!P1 STG.E.128 desc[UR6][R16.64], R32 ;  /* 0x0000002010009986 */ /* 0x020fea000c101d06 */
[----:B------:R-:W-:Y:S01]  /*37b0*/  @!P6 FSEL R14, R14, R39, !P3 ;  /* 0x000000270e0ee208 */ /* 0x000fe20005800000 */
[----:B---3--:R-:W-:Y:S01]  /*37c0*/  FFMA R24, R41, R24, R28 ;  /* 0x0000001829187223 */ /* 0x008fe2000000001c */
[----:B------:R-:W-:Y:S01]  /*37d0*/  @!P5 FSEL R20, R20, R37, !P0 ;  /* 0x000000251414d208 */ /* 0x000fe20004000000 */
[----:B------:R-:W-:Y:S01]  /*37e0*/  FFMA R25, R36, R25, R29 ;  /* 0x0000001924197223 */ /* 0x000fe2000000001d */
[----:B------:R-:W-:Y:S01]  /*37f0*/  FFMA R43, R43, R26, R30 ;  /* 0x0000001a2b2b7223 */ /* 0x000fe2000000001e */
[----:B------:R-:W-:Y:S01]  /*3800*/  FFMA R12, R12, R27, R31 ;  /* 0x0000001b0c0c7223 */ /* 0x000fe2000000001f */
[----:B------:R-:W-:Y:S01]  /*3810*/  FADD R4, R50, R49 ;  /* 0x0000003132047221 */ /* 0x000fe20000000000 */
[----:B------:R-:W-:Y:S01]  /*3820*/  FADD R5, R47, R2 ;  /* 0x000000022f057221 */ /* 0x000fe20000000000 */
[----:B------:R-:W-:Y:S01]  /*3830*/  FADD R6, R46, R13 ;  /* 0x0000000d2e067221 */ /* 0x000fe20000000000 */
[----:B------:R-:W-:Y:S01]  /*3840*/  FADD R7, R45, R44 ;  /* 0x0000002c2d077221 */ /* 0x000fe20000000000 */
[----:B------:R-:W-:Y:S01]  /*3850*/  BAR.SYNC.DEFER_BLOCKING 0x0 ;  /* 0x0000000000007b1d */ /* 0x000fe20000010000 */
[----:B------:R-:W-:Y:S01]  /*3860*/  FADD R27, R53, R12 ;  /* 0x0000000c351b7221 */ /* 0x000fe20000000000 */
[----:B------:R-:W-:Y:S01]  /*3870*/  FADD R24, R21, R24 ;  /* 0x0000001815187221 */ /* 0x000fe20000000000 */
[----:B------:R-:W-:Y:S01]  /*3880*/  FADD R25, R14, R25 ;  /* 0x000000190e197221 */ /* 0x000fe20000000000 */
[----:B------:R-:W-:Y:S01]  /*3890*/  FADD R26, R20, R43 ;  /* 0x0000002b141a7221 */ /* 0x000fe20000000000 */
[----:B------:R-:W-:-:S03]  /*38a0*/  LOP3.LUT R2, R51, 0x7f, RZ, 0xc0, !PT ;  /* 0x0000007f33027812 */ /* 0x000fc600078ec0ff */
[----:B------:R-:W1:Y:S01]  /*38b0*/  LDC.64 R12, c[0x0][0x250] ;  /* 0x00009400ff0c7b82 */ /* 0x000e620000000a00 */
[----:B------:R2:W-:Y:S04]  /*38c0*/  STS.128 [R22], R4 ;  /* 0x0000000416007388 */ /* 0x0005e80000000c00 */
[----:B------:R-:W-:Y:S01]  /*38d0*/  STS.128 [R22+0x10], R24 ;  /* 0x0000101816007388 */ /* 0x000fe20000000c00 */
[----:B------:R-:W-:Y:S02]  /*38e0*/  LEA R15, R2, UR4, 0x2 ;  /* 0x00000004020f7c11 */ /* 0x000fe4000f8e10ff */
[----:B------:R-:W-:Y:S01]  /*38f0*/  BAR.SYNC.DEFER_BLOCKING 0x0 ;  /* 0x0000000000007b1d */ /* 0x000fe20000010000 */
[----:B------:R-:W-:-:S04]  /*3900*/  SHF.R.S32.HI R3, RZ, 0x1f, R0 ;  /* 0x0000001fff037819 */ /* 0x000fc80000011400 */
[----:B------:R-:W-:Y:S01]  /*3910*/  LEA.HI R2, R3, R0, RZ, 0x8 ;  /* 0x0000000003027211 */ /* 0x000fe200078f40ff */
[----:B------:R-:W3:Y:S04]  /*3920*/  LDS R11, [R15] ;  /* 0x000000000f0b7984 */ /* 0x000ee80000000800 */
[----:B------:R-:W4:Y:S01]  /*3930*/  LDS R19, [R15+0x200] ;  /* 0x000200000f137984 */ /* 0x000f220000000800 */
[----:B------:R-:W-:-:S03]  /*3940*/  LOP3.LUT R3, R2, 0xffffff00, RZ, 0xc0, !PT ;  /* 0xffffff0002037812 */ /* 0x000fc600078ec0ff */
[----:B------:R-:W5:Y:S04]  /*3950*/  LDS R17, [R15+0x400] ;  /* 0x000400000f117984 */ /* 0x000f680000000800 */
[----:B------:R-:W5:Y:S01]  /*3960*/  LDS R21, [R15+0x600] ;  /* 0x000600000f157984 */ /* 0x000f620000000800 */
[----:B------:R-:W-:-:S03]  /*3970*/  LOP3.LUT R51, R90, 0x7f, R51, 0xf8, !PT ;  /* 0x0000007f5a337812 */ /* 0x000fc600078ef833 */
[----:B------:R-:W5:Y:S04]  /*3980*/  LDS R23, [R15+0x800] ;  /* 0x000800000f177984 */ /* 0x000f680000000800 */
[----:B------:R-:W5:Y:S01]  /*3990*/  LDS R25, [R15+0xa00] ;  /* 0x000a00000f197984 */ /* 0x000f620000000800 */
[----:B------:R-:W-:-:S03]  /*39a0*/  SHF.R.S32.HI R2, RZ, 0x8, R2 ;  /* 0x00000008ff027819 */ /* 0x000fc60000011402 */
[----:B------:R-:W5:Y:S01]  /*39b0*/  LDS R27, [R15+0xc00] ;  /* 0x000c00000f1b7984 */ /* 0x000f620000000800 */
[----:B------:R-:W-:Y:S01]  /*39c0*/  IMAD.IADD R3, R0, 0x1, -R3 ;  /* 0x0000000100037824 */ /* 0x000fe200078e0a03 */
[C---:B------:R-:W-:Y:S02]  /*39d0*/  LOP3.LUT R0, R51.reuse, 0x80, RZ, 0xfc, !PT ;  /* 0x0000008033007812 */ /* 0x040fe400078efcff */
[----:B------:R-:W-:Y:S01]  /*39e0*/  ISETP.GE.AND P0, PT, R51, 0x2d8, PT ;  /* 0x000002d83300780c */ /* 0x000fe20003f06270 */
[----:B------:R-:W-:Y:S01]  /*39f0*/  IMAD R14, R2, 0x2d800, R3 ;  /* 0x0002d800020e7824 */ /* 0x000fe200078e0203 */
[----:B------:R-:W-:-:S03]  /*3a00*/  ISETP.GE.AND P1, PT, R0, 0x2d8, PT ;  /* 0x000002d80000780c */ /* 0x000fc60003f26270 */
[--C-:B------:R-:W-:Y:S02]  /*3a10*/  IMAD R3, R51, 0x100, R14.reuse ;  /* 0x0000010033037824 */ /* 0x100fe400078e020e */
[----:B--2---:R-:W-:Y:S02]  /*3a20*/  IMAD R5, R0, 0x100, R14 ;  /* 0x0000010000057824 */ /* 0x004fe400078e020e */
[----:B-1----:R-:W-:Y:S01]  /*3a30*/  IMAD.WIDE R2, R3, 0x4, R12 ;  /* 0x0000000403027825 */ /* 0x002fe200078e020c */
[----:B------:R-:W-:-:S03]  /*3a40*/  LOP3.LUT R9, R51, 0x100, RZ, 0xfc, !PT ;  /* 0x0000010033097812 */ /* 0x000fc600078efcff */
[----:B------:R-:W-:Y:S01]  /*3a50*/  IMAD.WIDE R4, R5, 0x4, R12 ;  /* 0x0000000405047825 */ /* 0x000fe200078e020c */
[C---:B------:R-:W-:Y:S01]  /*3a60*/  LOP3.LUT R8, R51.reuse, 0x180, RZ, 0xfc, !PT ;  /* 0x0000018033087812 */ /* 0x040fe200078efcff */
[----:B---3--:R1:W-:Y:S01]  /*3a70*/  @!P0 STG.E desc[UR6][R2.64], R11 ;  /* 0x0000000b02008986 */ /* 0x0083e2000c101906 */
[C---:B------:R-:W-:Y:S02]  /*3a80*/  LOP3.LUT R0, R51.reuse, 0x380, RZ, 0xfc, !PT ;  /* 0x0000038033007812 */ /* 0x040fe400078efcff */
[C---:B------:R-:W-:Y:S01]  /*3a90*/  LOP3.LUT R6, R51.reuse, 0x300, RZ, 0xfc, !PT ;  /* 0x0000030033067812 */ /* 0x040fe200078efcff */
[----:B----4-:R2:W-:Y:S01]  /*3aa0*/  @!P1 STG.E desc[UR6][R4.64], R19 ;  /* 0x0000001304009986 */ /* 0x0105e2000c101906 */
[C---:B------:R-:W-:Y:S02]  /*3ab0*/  LOP3.LUT R7, R51.reuse, 0x200, RZ, 0xfc, !PT ;  /* 0x0000020033077812 */ /* 0x040fe400078efcff */
[----:B------:R-:W-:Y:S02]  /*3ac0*/  LOP3.LUT R51, R51, 0x280, RZ, 0xfc, !PT ;  /* 0x0000028033337812 */ /* 0x000fe400078efcff */
[----:B------:R-:W-:-:S02]  /*3ad0*/  ISETP.GE.AND P1, PT, R9, 0x2d8, PT ;  /* 0x000002d80900780c */ /* 0x000fc40003f26270 */
[C---:B------:R-:W-:Y:S02]  /*3ae0*/  ISETP.GE.AND P2, PT, R8.reuse, 0x2d8, PT ;  /* 0x000002d80800780c */ /* 0x040fe40003f46270 */
[----:B------:R-:W-:Y:S01]  /*3af0*/  ISETP.GE.AND P3, PT, R7, 0x2d8, PT ;  /* 0x000002d80700780c */ /* 0x000fe20003f66270 */
[--C-:B-1----:R-:W-:Y:S01]  /*3b00*/  IMAD R3, R9, 0x100, R14.reuse ;  /* 0x0000010009037824 */ /* 0x102fe200078e020e */
[----:B------:R-:W-:Y:S01]  /*3b10*/  ISETP.GE.AND P4, PT, R51, 0x2d8, PT ;  /* 0x000002d83300780c */ /* 0x000fe20003f86270 */
[--C-:B--2---:R-:W-:Y:S01]  /*3b20*/  IMAD R5, R8, 0x100, R14.reuse ;  /* 0x0000010008057824 */ /* 0x104fe200078e020e */
[----:B------:R-:W-:Y:S01]  /*3b30*/  ISETP.GE.AND P5, PT, R6, 0x2d8, PT ;  /* 0x000002d80600780c */ /* 0x000fe20003fa6270 */
[--C-:B------:R-:W-:Y:S01]  /*3b40*/  IMAD R7, R7, 0x100, R14.reuse ;  /* 0x0000010007077824 */ /* 0x100fe200078e020e */
[----:B------:R-:W-:Y:S01]  /*3b50*/  ISETP.GE.AND P0, PT, R0, 0x2d8, PT ;  /* 0x000002d80000780c */ /* 0x000fe20003f06270 */
[--C-:B------:R-:W-:Y:S02]  /*3b60*/  IMAD R9, R51, 0x100, R14.reuse ;  /* 0x0000010033097824 */ /* 0x100fe400078e020e */
[----:B------:R-:W-:-:S02]  /*3b70*/  IMAD R11, R6, 0x100, R14 ;  /* 0x00000100060b7824 */ /* 0x000fc400078e020e */
[----:B------:R-:W-:-:S04]  /*3b80*/  IMAD.WIDE R2, R3, 0x4, R12 ;  /* 0x0000000403027825 */ /* 0x000fc800078e020c */
[--C-:B------:R-:W-:Y:S01]  /*3b90*/  IMAD.WIDE R4, R5, 0x4, R12.reuse ;  /* 0x0000000405047825 */ /* 0x100fe200078e020c */
[----:B-----5:R1:W-:Y:S03]  /*3ba0*/  @!P1 STG.E desc[UR6][R2.64], R17 ;  /* 0x0000001102009986 */ /* 0x0203e6000c101906 */
[--C-:B------:R-:W-:Y:S01]  /*3bb0*/  IMAD.WIDE R6, R7, 0x4, R12.reuse ;  /* 0x0000000407067825 */ /* 0x100fe200078e020c */
[----:B0-----:R1:W-:Y:S03]  /*3bc0*/  @!P2 STG.E desc[UR6][R4.64], R21 ;  /* 0x000000150400a986 */ /* 0x0013e6000c101906 */
[--C-:B------:R-:W-:Y:S01]  /*3bd0*/  IMAD.WIDE R8, R9, 0x4, R12.reuse ;  /* 0x0000000409087825 */ /* 0x100fe200078e020c */
[----:B------:R1:W-:Y:S03]  /*3be0*/  @!P3 STG.E desc[UR6][R6.64], R23 ;  /* 0x000000170600b986 */ /* 0x0003e6000c101906 */
[----:B------:R-:W-:Y:S01]  /*3bf0*/  IMAD.WIDE R10, R11, 0x4, R12 ;  /* 0x000000040b0a7825 */ /* 0x000fe200078e020c */
[----:B------:R1:W-:Y:S04]  /*3c00*/  @!P4 STG.E desc[UR6][R8.64], R25 ;  /* 0x000000190800c986 */ /* 0x0003e8000c101906 */
[----:B------:R1:W-:Y:S01]  /*3c10*/  @!P5 STG.E desc[UR6][R10.64], R27 ;  /* 0x0000001b0a00d986 */ /* 0x0003e2000c101906 */
[----:B------:R-:W-:Y:S05]  /*3c20*/  @P0 EXIT ;  /* 0x000000000000094d */ /* 0x000fea0003800000 */
[----:B------:R-:W0:Y:S01]  /*3c30*/  LDS R15, [R15+0xe00] ;  /* 0x000e00000f0f7984 */ /* 0x000e220000000800 */
[----:B-1----:R-:W-:-:S04]  /*3c40*/  IMAD R3, R0, 0x100, R14 ;  /* 0x0000010000037824 */ /* 0x002fc800078e020e */
[----:B------:R-:W-:-:S05]  /*3c50*/  IMAD.WIDE R2, R3, 0x4, R12 ;  /* 0x0000000403027825 */ /* 0x000fca00078e020c */
[----:B0-----:R-:W-:Y:S01]  /*3c60*/  STG.E desc[UR6][R2.64], R15 ;  /* 0x0000000f02007986 */ /* 0x001fe2000c101906 */
[----:B------:R-:W-:Y:S05]  /*3c70*/  EXIT ;  /* 0x000000000000794d */ /* 0x000fea0003800000 */
.L_x_0:
[----:B------:R-:W-:-:S00]  /*3c80*/  BRA `(.L_x_0) ;  /* 0xfffffffc00fc7947 */ /* 0x000fc0000383ffff */
[----:B------:R-:W-:-:S00]  /*3c90*/  NOP ;  /* 0x0000000000007918 */ /* 0x000fc00000000000 */
        /* <DEDUP_REMOVED lines=14> */
.L_x_1:


//--------------------- .nv.global.init           --------------------------
	.section	.nv.global.init,"aw",@progbits
.nv.global.init:
	.type		_$_str,@object
	.size		_$_str,(_$_str_$_2 - _$_str)
_$_str:
        /*0000*/ 	.byte	0x5f, 0x5f, 0x43, 0x55, 0x44, 0x41, 0x5f, 0x46, 0x54, 0x5a, 0x00
	.type		_$_str_$_2,@object
	.size		_$_str_$_2,(.L_1 - _$_str_$_2)
_$_str_$_2:
        /*000b*/ 	.byte	0x5f, 0x5f, 0x43, 0x55, 0x44, 0x41, 0x5f, 0x50, 0x52, 0x45, 0x43, 0x5f, 0x53, 0x51, 0x52, 0x54
        /*001b*/ 	.byte	0x00
.L_1:


//--------------------- .nv.shared.triton_poi_fused__native_batch_norm_legit_no_training_add_convolution_max_pool2d_with_indices_13 --------------------------
	.section	.nv.shared.triton_poi_fused__native_batch_norm_legit_no_training_add_convolution_max_pool2d_with_indices_13,"aw",@nobits
	.sectionflags	@""
	.align	16
	.zero		1024


//--------------------- .nv.constant0.triton_poi_fused__native_batch_norm_legit_no_training_add_convolution_max_pool2d_with_indices_13 --------------------------
	.section	.nv.constant0.triton_poi_fused__native_batch_norm_legit_no_training_add_convolution_max_pool2d_with_indices_13,"a",@progbits
	.sectionflags	@""
	.align	4
.nv.constant0.triton_poi_fused__native_batch_norm_legit_no_training_add_convolution_max_pool2d_with_indices_13:
	.zero		608
